//
// Generated by NVIDIA NVVM Compiler
//
// Compiler Build ID: CL-36424714
// Cuda compilation tools, release 13.0, V13.0.88
// Based on NVVM 20.0.0
//

.version 9.0
.target sm_100
.address_size 64

	// .globl	_Z15rgbaToRgbKernelPhPKhiii

.visible .entry _Z15rgbaToRgbKernelPhPKhiii(
	.param .u64 .ptr .align 1 _Z15rgbaToRgbKernelPhPKhiii_param_0,
	.param .u64 .ptr .align 1 _Z15rgbaToRgbKernelPhPKhiii_param_1,
	.param .u32 _Z15rgbaToRgbKernelPhPKhiii_param_2,
	.param .u32 _Z15rgbaToRgbKernelPhPKhiii_param_3,
	.param .u32 _Z15rgbaToRgbKernelPhPKhiii_param_4
)
{
	.reg .pred 	%p<2>;
	.reg .b16 	%rs<4>;
	.reg .b32 	%r<15>;
	.reg .b64 	%rd<9>;

	ld.param.u64 	%rd1, [_Z15rgbaToRgbKernelPhPKhiii_param_0];
	ld.param.u64 	%rd2, [_Z15rgbaToRgbKernelPhPKhiii_param_1];
	ld.param.u32 	%r2, [_Z15rgbaToRgbKernelPhPKhiii_param_2];
	ld.param.u32 	%r4, [_Z15rgbaToRgbKernelPhPKhiii_param_3];
	ld.param.u32 	%r3, [_Z15rgbaToRgbKernelPhPKhiii_param_4];
	mov.u32 	%r5, %ctaid.x;
	mov.u32 	%r6, %ntid.x;
	mov.u32 	%r7, %tid.x;
	mad.lo.s32 	%r1, %r5, %r6, %r7;
	mul.lo.s32 	%r8, %r4, %r2;
	setp.ge.s32 	%p1, %r1, %r8;
	@%p1 bra 	$L__BB0_2;
	cvta.to.global.u64 	%rd3, %rd2;
	cvta.to.global.u64 	%rd4, %rd1;
	div.s32 	%r9, %r1, %r2;
	mul.lo.s32 	%r10, %r9, %r2;
	sub.s32 	%r11, %r1, %r10;
	shl.b32 	%r12, %r11, 2;
	mad.lo.s32 	%r13, %r9, %r3, %r12;
	cvt.s64.s32 	%rd5, %r13;
	add.s64 	%rd6, %rd3, %rd5;
	ld.global.u8 	%rs1, [%rd6];
	mul.lo.s32 	%r14, %r1, 3;
	cvt.s64.s32 	%rd7, %r14;
	add.s64 	%rd8, %rd4, %rd7;
	st.global.u8 	[%rd8], %rs1;
	ld.global.u8 	%rs2, [%rd6+1];
	st.global.u8 	[%rd8+1], %rs2;
	ld.global.u8 	%rs3, [%rd6+2];
	st.global.u8 	[%rd8+2], %rs3;
$L__BB0_2:
	ret;

}
	// .globl	_Z18rgbaToRgbKernelOgnPhyiii
.visible .entry _Z18rgbaToRgbKernelOgnPhyiii(
	.param .u64 .ptr .align 1 _Z18rgbaToRgbKernelOgnPhyiii_param_0,
	.param .u64 _Z18rgbaToRgbKernelOgnPhyiii_param_1,
	.param .u32 _Z18rgbaToRgbKernelOgnPhyiii_param_2,
	.param .u32 _Z18rgbaToRgbKernelOgnPhyiii_param_3,
	.param .u32 _Z18rgbaToRgbKernelOgnPhyiii_param_4
)
{
	.reg .pred 	%p<4>;
	.reg .b32 	%r<29>;
	.reg .b32 	%f<9>;
	.reg .b64 	%rd<10>;

	ld.param.u64 	%rd1, [_Z18rgbaToRgbKernelOgnPhyiii_param_0];
	ld.param.u64 	%rd2, [_Z18rgbaToRgbKernelOgnPhyiii_param_1];
	ld.param.u32 	%r3, [_Z18rgbaToRgbKernelOgnPhyiii_param_2];
	ld.param.u32 	%r5, [_Z18rgbaToRgbKernelOgnPhyiii_param_3];
	mov.u32 	%r6, %ctaid.x;
	mov.u32 	%r7, %ntid.x;
	mov.u32 	%r8, %tid.x;
	mad.lo.s32 	%r1, %r6, %r7, %r8;
	mov.u32 	%r9, %ctaid.y;
	mov.u32 	%r10, %ntid.y;
	mov.u32 	%r11, %tid.y;
	mad.lo.s32 	%r12, %r9, %r10, %r11;
	setp.ge.u32 	%p1, %r1, %r3;
	setp.ge.u32 	%p2, %r12, %r5;
	or.pred  	%p3, %p1, %p2;
	@%p3 bra 	$L__BB1_2;
	cvt.rn.f32.u32 	%f1, %r1;
	add.f32 	%f2, %f1, 0f3F000000;
	cvt.rn.f32.s32 	%f3, %r3;
	div.rn.f32 	%f4, %f2, %f3;
	cvt.rn.f32.u32 	%f5, %r12;
	add.f32 	%f6, %f5, 0f3F000000;
	cvt.rn.f32.s32 	%f7, %r5;
	div.rn.f32 	%f8, %f6, %f7;
	tex.2d.v4.u32.f32 	{%r13, %r14, %r15, %r16}, [%rd2, {%f4, %f8}];
	cvta.to.global.u64 	%rd3, %rd1;
	mad.lo.s32 	%r17, %r3, %r12, %r1;
	mul.lo.s32 	%r18, %r17, 3;
	cvt.u64.u32 	%rd4, %r18;
	add.s64 	%rd5, %rd3, %rd4;
	st.global.u8 	[%rd5], %r13;
	tex.2d.v4.u32.f32 	{%r19, %r20, %r21, %r22}, [%rd2, {%f4, %f8}];
	add.s32 	%r23, %r18, 1;
	cvt.u64.u32 	%rd6, %r23;
	add.s64 	%rd7, %rd3, %rd6;
	st.global.u8 	[%rd7], %r20;
	tex.2d.v4.u32.f32 	{%r24, %r25, %r26, %r27}, [%rd2, {%f4, %f8}];
	add.s32 	%r28, %r18, 2;
	cvt.u64.u32 	%rd8, %r28;
	add.s64 	%rd9, %rd3, %rd8;
	st.global.u8 	[%rd9], %r26;
$L__BB1_2:
	ret;

}
	// .globl	_Z20uint32ToUint16KernelPtPKjiii
.visible .entry _Z20uint32ToUint16KernelPtPKjiii(
	.param .u64 .ptr .align 1 _Z20uint32ToUint16KernelPtPKjiii_param_0,
	.param .u64 .ptr .align 1 _Z20uint32ToUint16KernelPtPKjiii_param_1,
	.param .u32 _Z20uint32ToUint16KernelPtPKjiii_param_2,
	.param .u32 _Z20uint32ToUint16KernelPtPKjiii_param_3,
	.param .u32 _Z20uint32ToUint16KernelPtPKjiii_param_4
)
{
	.reg .pred 	%p<2>;
	.reg .b32 	%r<14>;
	.reg .b64 	%rd<11>;

	ld.param.u64 	%rd1, [_Z20uint32ToUint16KernelPtPKjiii_param_0];
	ld.param.u64 	%rd2, [_Z20uint32ToUint16KernelPtPKjiii_param_1];
	ld.param.u32 	%r2, [_Z20uint32ToUint16KernelPtPKjiii_param_2];
	ld.param.u32 	%r4, [_Z20uint32ToUint16KernelPtPKjiii_param_3];
	ld.param.u32 	%r3, [_Z20uint32ToUint16KernelPtPKjiii_param_4];
	mov.u32 	%r5, %ctaid.x;
	mov.u32 	%r6, %ntid.x;
	mov.u32 	%r7, %tid.x;
	mad.lo.s32 	%r1, %r5, %r6, %r7;
	mul.lo.s32 	%r8, %r4, %r2;
	setp.ge.s32 	%p1, %r1, %r8;
	@%p1 bra 	$L__BB2_2;
	cvta.to.global.u64 	%rd3, %rd2;
	cvta.to.global.u64 	%rd4, %rd1;
	div.s32 	%r9, %r1, %r2;
	mul.lo.s32 	%r10, %r9, %r2;
	sub.s32 	%r11, %r1, %r10;
	mul.lo.s32 	%r12, %r9, %r3;
	cvt.s64.s32 	%rd5, %r12;
	add.s64 	%rd6, %rd3, %rd5;
	mul.wide.s32 	%rd7, %r11, 4;
	add.s64 	%rd8, %rd6, %rd7;
	ld.global.u32 	%r13, [%rd8];
	mul.wide.s32 	%rd9, %r1, 2;
	add.s64 	%rd10, %rd4, %rd9;
	st.global.u16 	[%rd10], %r13;
$L__BB2_2:
	ret;

}
	// .globl	_Z19uint32ToUint8KernelPhPKjiii
.visible .entry _Z19uint32ToUint8KernelPhPKjiii(
	.param .u64 .ptr .align 1 _Z19uint32ToUint8KernelPhPKjiii_param_0,
	.param .u64 .ptr .align 1 _Z19uint32ToUint8KernelPhPKjiii_param_1,
	.param .u32 _Z19uint32ToUint8KernelPhPKjiii_param_2,
	.param .u32 _Z19uint32ToUint8KernelPhPKjiii_param_3,
	.param .u32 _Z19uint32ToUint8KernelPhPKjiii_param_4
)
{
	.reg .pred 	%p<2>;
	.reg .b32 	%r<14>;
	.reg .b64 	%rd<11>;

	ld.param.u64 	%rd1, [_Z19uint32ToUint8KernelPhPKjiii_param_0];
	ld.param.u64 	%rd2, [_Z19uint32ToUint8KernelPhPKjiii_param_1];
	ld.param.u32 	%r2, [_Z19uint32ToUint8KernelPhPKjiii_param_2];
	ld.param.u32 	%r4, [_Z19uint32ToUint8KernelPhPKjiii_param_3];
	ld.param.u32 	%r3, [_Z19uint32ToUint8KernelPhPKjiii_param_4];
	mov.u32 	%r5, %ctaid.x;
	mov.u32 	%r6, %ntid.x;
	mov.u32 	%r7, %tid.x;
	mad.lo.s32 	%r1, %r5, %r6, %r7;
	mul.lo.s32 	%r8, %r4, %r2;
	setp.ge.s32 	%p1, %r1, %r8;
	@%p1 bra 	$L__BB3_2;
	cvta.to.global.u64 	%rd3, %rd2;
	cvta.to.global.u64 	%rd4, %rd1;
	div.s32 	%r9, %r1, %r2;
	mul.lo.s32 	%r10, %r9, %r2;
	sub.s32 	%r11, %r1, %r10;
	mul.lo.s32 	%r12, %r9, %r3;
	cvt.s64.s32 	%rd5, %r12;
	add.s64 	%rd6, %rd3, %rd5;
	mul.wide.s32 	%rd7, %r11, 4;
	add.s64 	%rd8, %rd6, %rd7;
	ld.global.u32 	%r13, [%rd8];
	cvt.s64.s32 	%rd9, %r1;
	add.s64 	%rd10, %rd4, %rd9;
	st.global.u8 	[%rd10], %r13;
$L__BB3_2:
	ret;

}
	// .globl	_Z16depthToPCLKernelPvPKfiiffff
.visible .entry _Z16depthToPCLKernelPvPKfiiffff(
	.param .u64 .ptr .align 1 _Z16depthToPCLKernelPvPKfiiffff_param_0,
	.param .u64 .ptr .align 1 _Z16depthToPCLKernelPvPKfiiffff_param_1,
	.param .u32 _Z16depthToPCLKernelPvPKfiiffff_param_2,
	.param .u32 _Z16depthToPCLKernelPvPKfiiffff_param_3,
	.param .f32 _Z16depthToPCLKernelPvPKfiiffff_param_4,
	.param .f32 _Z16depthToPCLKernelPvPKfiiffff_param_5,
	.param .f32 _Z16depthToPCLKernelPvPKfiiffff_param_6,
	.param .f32 _Z16depthToPCLKernelPvPKfiiffff_param_7
)
{
	.reg .pred 	%p<3>;
	.reg .b32 	%r<11>;
	.reg .b32 	%f<23>;
	.reg .b64 	%rd<9>;

	ld.param.u64 	%rd1, [_Z16depthToPCLKernelPvPKfiiffff_param_0];
	ld.param.u64 	%rd2, [_Z16depthToPCLKernelPvPKfiiffff_param_1];
	ld.param.u32 	%r2, [_Z16depthToPCLKernelPvPKfiiffff_param_2];
	ld.param.u32 	%r3, [_Z16depthToPCLKernelPvPKfiiffff_param_3];
	ld.param.f32 	%f7, [_Z16depthToPCLKernelPvPKfiiffff_param_4];
	ld.param.f32 	%f8, [_Z16depthToPCLKernelPvPKfiiffff_param_5];
	ld.param.f32 	%f9, [_Z16depthToPCLKernelPvPKfiiffff_param_6];
	ld.param.f32 	%f10, [_Z16depthToPCLKernelPvPKfiiffff_param_7];
	mov.u32 	%r4, %ctaid.x;
	mov.u32 	%r5, %ntid.x;
	mov.u32 	%r6, %tid.x;
	mad.lo.s32 	%r1, %r4, %r5, %r6;
	mul.lo.s32 	%r7, %r3, %r2;
	setp.ge.s32 	%p1, %r1, %r7;
	@%p1 bra 	$L__BB4_4;
	cvta.to.global.u64 	%rd3, %rd2;
	mul.wide.s32 	%rd4, %r1, 4;
	add.s64 	%rd5, %rd3, %rd4;
	ld.global.f32 	%f1, [%rd5];
	setp.eq.f32 	%p2, %f1, 0f00000000;
	mov.f32 	%f22, 0f7FC00001;
	mov.f32 	%f21, 0f7FC00002;
	mov.f32 	%f20, 0f7FC00003;
	@%p2 bra 	$L__BB4_3;
	div.s32 	%r8, %r1, %r2;
	mul.lo.s32 	%r9, %r8, %r2;
	sub.s32 	%r10, %r1, %r9;
	cvt.rn.f32.s32 	%f14, %r10;
	sub.f32 	%f15, %f14, %f9;
	mul.f32 	%f16, %f1, %f15;
	div.rn.f32 	%f22, %f16, %f7;
	cvt.rn.f32.s32 	%f17, %r8;
	sub.f32 	%f18, %f17, %f10;
	mul.f32 	%f19, %f1, %f18;
	div.rn.f32 	%f21, %f19, %f8;
	mov.f32 	%f20, %f1;
$L__BB4_3:
	cvta.to.global.u64 	%rd6, %rd1;
	mul.wide.s32 	%rd7, %r1, 16;
	add.s64 	%rd8, %rd6, %rd7;
	st.global.v2.f32 	[%rd8], {%f22, %f21};
	st.global.f32 	[%rd8+8], %f20;
$L__BB4_4:
	ret;

}
	// .globl	_Z19depthToPCLKernelOgnP6float3yiiffff
.visible .entry _Z19depthToPCLKernelOgnP6float3yiiffff(
	.param .u64 .ptr .align 1 _Z19depthToPCLKernelOgnP6float3yiiffff_param_0,
	.param .u64 _Z19depthToPCLKernelOgnP6float3yiiffff_param_1,
	.param .u32 _Z19depthToPCLKernelOgnP6float3yiiffff_param_2,
	.param .u32 _Z19depthToPCLKernelOgnP6float3yiiffff_param_3,
	.param .f32 _Z19depthToPCLKernelOgnP6float3yiiffff_param_4,
	.param .f32 _Z19depthToPCLKernelOgnP6float3yiiffff_param_5,
	.param .f32 _Z19depthToPCLKernelOgnP6float3yiiffff_param_6,
	.param .f32 _Z19depthToPCLKernelOgnP6float3yiiffff_param_7
)
{
	.reg .pred 	%p<5>;
	.reg .b32 	%r<20>;
	.reg .b32 	%f<25>;
	.reg .b64 	%rd<8>;

	ld.param.u64 	%rd3, [_Z19depthToPCLKernelOgnP6float3yiiffff_param_0];
	ld.param.u64 	%rd2, [_Z19depthToPCLKernelOgnP6float3yiiffff_param_1];
	ld.param.u32 	%r4, [_Z19depthToPCLKernelOgnP6float3yiiffff_param_2];
	ld.param.u32 	%r6, [_Z19depthToPCLKernelOgnP6float3yiiffff_param_3];
	ld.param.f32 	%f2, [_Z19depthToPCLKernelOgnP6float3yiiffff_param_4];
	ld.param.f32 	%f3, [_Z19depthToPCLKernelOgnP6float3yiiffff_param_5];
	ld.param.f32 	%f4, [_Z19depthToPCLKernelOgnP6float3yiiffff_param_6];
	ld.param.f32 	%f5, [_Z19depthToPCLKernelOgnP6float3yiiffff_param_7];
	cvta.to.global.u64 	%rd1, %rd3;
	mov.u32 	%r7, %ctaid.x;
	mov.u32 	%r8, %ntid.x;
	mov.u32 	%r9, %tid.x;
	mad.lo.s32 	%r1, %r7, %r8, %r9;
	mov.u32 	%r10, %ctaid.y;
	mov.u32 	%r11, %ntid.y;
	mov.u32 	%r12, %tid.y;
	mad.lo.s32 	%r13, %r10, %r11, %r12;
	setp.ge.u32 	%p1, %r1, %r4;
	setp.ge.u32 	%p2, %r13, %r6;
	or.pred  	%p3, %p1, %p2;
	@%p3 bra 	$L__BB5_4;
	cvt.rn.f32.u32 	%f6, %r1;
	add.f32 	%f7, %f6, 0f3F000000;
	cvt.rn.f32.s32 	%f8, %r4;
	div.rn.f32 	%f9, %f7, %f8;
	cvt.rn.f32.u32 	%f10, %r13;
	add.f32 	%f11, %f10, 0f3F000000;
	cvt.rn.f32.s32 	%f12, %r6;
	div.rn.f32 	%f13, %f11, %f12;
	mad.lo.s32 	%r3, %r4, %r13, %r1;
	tex.2d.v4.f32.f32 	{%f1, %f14, %f15, %f16}, [%rd2, {%f9, %f13}];
	setp.eq.f32 	%p4, %f1, 0f7F800000;
	@%p4 bra 	$L__BB5_3;
	div.s32 	%r17, %r3, %r4;
	mul.lo.s32 	%r18, %r17, %r4;
	sub.s32 	%r19, %r3, %r18;
	cvt.rn.f32.s32 	%f17, %r19;
	sub.f32 	%f18, %f17, %f4;
	mul.f32 	%f19, %f1, %f18;
	div.rn.f32 	%f20, %f19, %f2;
	mul.wide.s32 	%rd6, %r3, 12;
	add.s64 	%rd7, %rd1, %rd6;
	st.global.f32 	[%rd7], %f20;
	cvt.rn.f32.s32 	%f21, %r17;
	sub.f32 	%f22, %f21, %f5;
	mul.f32 	%f23, %f22, %f1;
	div.rn.f32 	%f24, %f23, %f3;
	st.global.f32 	[%rd7+4], %f24;
	st.global.f32 	[%rd7+8], %f1;
	bra.uni 	$L__BB5_4;
$L__BB5_3:
	mul.wide.s32 	%rd4, %r3, 12;
	add.s64 	%rd5, %rd1, %rd4;
	mov.b32 	%r14, 2143289345;
	st.global.u32 	[%rd5], %r14;
	mov.b32 	%r15, 2143289346;
	st.global.u32 	[%rd5+4], %r15;
	mov.b32 	%r16, 2143289347;
	st.global.u32 	[%rd5+8], %r16;
$L__BB5_4:
	ret;

}


// ===== COMPILED SASS (sm_100) =====

	.target	sm_100

	.elftype	@"ET_EXEC"


//--------------------- .note.nv.tkinfo           --------------------------
	.section	.note.nv.tkinfo,"",@"SHT_NOTE"
	.sectionflags	@"SHF_NOTE_NV_TKINFO"
	.tkinfo
        /*0018*/ 	.word	0x00000002
        /*0030*/ 	.string	""
        /*0030*/ 	.string	"ptxas"
        /*0030*/ 	.string	"Cuda compilation tools, release 13.0, V13.0.88"
        /*0030*/ 	.string	"Build cuda_13.0.r13.0/compiler.36424714_0"
        /*0030*/ 	.string	"-arch sm_100 -m 64 "



//--------------------- .note.nv.cuinfo           --------------------------
	.section	.note.nv.cuinfo,"",@"SHT_NOTE"
	.sectionflags	@"SHF_NOTE_NV_CUINFO"
        /*0018*/ 	.short	0x0002
        /*001a*/ 	.short	0x0064
        /*001c*/ 	.short	0x0082
	.zero		2


//--------------------- .nv.info                  --------------------------
	.section	.nv.info,"",@"SHT_CUDA_INFO"
	.align	4


	//----- nvinfo : EIATTR_REGCOUNT
	.align		4
        /*0000*/ 	.byte	0x04, 0x2f
        /*0002*/ 	.short	(.L_1 - .L_0)
	.align		4
.L_0:
        /*0004*/ 	.word	index@(_Z15rgbaToRgbKernelPhPKhiii)
        /*0008*/ 	.word	0x0000000e


	//----- nvinfo : EIATTR_FRAME_SIZE
	.align		4
.L_1:
        /*000c*/ 	.byte	0x04, 0x11
        /*000e*/ 	.short	(.L_3 - .L_2)
	.align		4
.L_2:
        /*0010*/ 	.word	index@(_Z15rgbaToRgbKernelPhPKhiii)
        /*0014*/ 	.word	0x00000000


	//----- nvinfo : EIATTR_REGCOUNT
	.align		4
.L_3:
        /*0018*/ 	.byte	0x04, 0x2f
        /*001a*/ 	.short	(.L_5 - .L_4)
	.align		4
.L_4:
        /*001c*/ 	.word	index@(_Z18rgbaToRgbKernelOgnPhyiii)
        /*0020*/ 	.word	0x00000012


	//----- nvinfo : EIATTR_FRAME_SIZE
	.align		4
.L_5:
        /*0024*/ 	.byte	0x04, 0x11
        /*0026*/ 	.short	(.L_7 - .L_6)
	.align		4
.L_6:
        /*0028*/ 	.word	index@($__internal_2_$__cuda_sm3x_div_rn_noftz_f32_slowpath)
        /*002c*/ 	.word	0x00000000


	//----- nvinfo : EIATTR_FRAME_SIZE
	.align		4
.L_7:
        /*0030*/ 	.byte	0x04, 0x11
        /*0032*/ 	.short	(.L_9 - .L_8)
	.align		4
.L_8:
        /*0034*/ 	.word	index@(_Z18rgbaToRgbKernelOgnPhyiii)
        /*0038*/ 	.word	0x00000000


	//----- nvinfo : EIATTR_REGCOUNT
	.align		4
.L_9:
        /*003c*/ 	.byte	0x04, 0x2f
        /*003e*/ 	.short	(.L_11 - .L_10)
	.align		4
.L_10:
        /*0040*/ 	.word	index@(_Z20uint32ToUint16KernelPtPKjiii)
        /*0044*/ 	.word	0x0000000c


	//----- nvinfo : EIATTR_FRAME_SIZE
	.align		4
.L_11:
        /*0048*/ 	.byte	0x04, 0x11
        /*004a*/ 	.short	(.L_13 - .L_12)
	.align		4
.L_12:
        /*004c*/ 	.word	index@(_Z20uint32ToUint16KernelPtPKjiii)
        /*0050*/ 	.word	0x00000000


	//----- nvinfo : EIATTR_REGCOUNT
	.align		4
.L_13:
        /*0054*/ 	.byte	0x04, 0x2f
        /*0056*/ 	.short	(.L_15 - .L_14)
	.align		4
.L_14:
        /*0058*/ 	.word	index@(_Z19uint32ToUint8KernelPhPKjiii)
        /*005c*/ 	.word	0x0000000c


	//----- nvinfo : EIATTR_FRAME_SIZE
	.align		4
.L_15:
        /*0060*/ 	.byte	0x04, 0x11
        /*0062*/ 	.short	(.L_17 - .L_16)
	.align		4
.L_16:
        /*0064*/ 	.word	index@(_Z19uint32ToUint8KernelPhPKjiii)
        /*0068*/ 	.word	0x00000000


	//----- nvinfo : EIATTR_REGCOUNT
	.align		4
.L_17:
        /*006c*/ 	.byte	0x04, 0x2f
        /*006e*/ 	.short	(.L_19 - .L_18)
	.align		4
.L_18:
        /*0070*/ 	.word	index@(_Z16depthToPCLKernelPvPKfiiffff)
        /*0074*/ 	.word	0x00000011


	//----- nvinfo : EIATTR_FRAME_SIZE
	.align		4
.L_19:
        /*0078*/ 	.byte	0x04, 0x11
        /*007a*/ 	.short	(.L_21 - .L_20)
	.align		4
.L_20:
        /*007c*/ 	.word	index@($__internal_1_$__cuda_sm3x_div_rn_noftz_f32_slowpath)
        /*0080*/ 	.word	0x00000000


	//----- nvinfo : EIATTR_FRAME_SIZE
	.align		4
.L_21:
        /*0084*/ 	.byte	0x04, 0x11
        /*0086*/ 	.short	(.L_23 - .L_22)
	.align		4
.L_22:
        /*0088*/ 	.word	index@(_Z16depthToPCLKernelPvPKfiiffff)
        /*008c*/ 	.word	0x00000000


	//----- nvinfo : EIATTR_REGCOUNT
	.align		4
.L_23:
        /*0090*/ 	.byte	0x04, 0x2f
        /*0092*/ 	.short	(.L_25 - .L_24)
	.align		4
.L_24:
        /*0094*/ 	.word	index@(_Z19depthToPCLKernelOgnP6float3yiiffff)
        /*0098*/ 	.word	0x00000011


	//----- nvinfo : EIATTR_FRAME_SIZE
	.align		4
.L_25:
        /*009c*/ 	.byte	0x04, 0x11
        /*009e*/ 	.short	(.L_27 - .L_26)
	.align		4
.L_26:
        /*00a0*/ 	.word	index@($__internal_0_$__cuda_sm3x_div_rn_noftz_f32_slowpath)
        /*00a4*/ 	.word	0x00000000


	//----- nvinfo : EIATTR_FRAME_SIZE
	.align		4
.L_27:
        /*00a8*/ 	.byte	0x04, 0x11
        /*00aa*/ 	.short	(.L_29 - .L_28)
	.align		4
.L_28:
        /*00ac*/ 	.word	index@(_Z19depthToPCLKernelOgnP6float3yiiffff)
        /*00b0*/ 	.word	0x00000000


	//----- nvinfo : EIATTR_MIN_STACK_SIZE
	.align		4
.L_29:
        /*00b4*/ 	.byte	0x04, 0x12
        /*00b6*/ 	.short	(.L_31 - .L_30)
	.align		4
.L_30:
        /*00b8*/ 	.word	index@(_Z19depthToPCLKernelOgnP6float3yiiffff)
        /*00bc*/ 	.word	0x00000000


	//----- nvinfo : EIATTR_MIN_STACK_SIZE
	.align		4
.L_31:
        /*00c0*/ 	.byte	0x04, 0x12
        /*00c2*/ 	.short	(.L_33 - .L_32)
	.align		4
.L_32:
        /*00c4*/ 	.word	index@(_Z16depthToPCLKernelPvPKfiiffff)
        /*00c8*/ 	.word	0x00000000


	//----- nvinfo : EIATTR_MIN_STACK_SIZE
	.align		4
.L_33:
        /*00cc*/ 	.byte	0x04, 0x12
        /*00ce*/ 	.short	(.L_35 - .L_34)
	.align		4
.L_34:
        /*00d0*/ 	.word	index@(_Z19uint32ToUint8KernelPhPKjiii)
        /*00d4*/ 	.word	0x00000000


	//----- nvinfo : EIATTR_MIN_STACK_SIZE
	.align		4
.L_35:
        /*00d8*/ 	.byte	0x04, 0x12
        /*00da*/ 	.short	(.L_37 - .L_36)
	.align		4
.L_36:
        /*00dc*/ 	.word	index@(_Z20uint32ToUint16KernelPtPKjiii)
        /*00e0*/ 	.word	0x00000000


	//----- nvinfo : EIATTR_MIN_STACK_SIZE
	.align		4
.L_37:
        /*00e4*/ 	.byte	0x04, 0x12
        /*00e6*/ 	.short	(.L_39 - .L_38)
	.align		4
.L_38:
        /*00e8*/ 	.word	index@(_Z18rgbaToRgbKernelOgnPhyiii)
        /*00ec*/ 	.word	0x00000000


	//----- nvinfo : EIATTR_MIN_STACK_SIZE
	.align		4
.L_39:
        /*00f0*/ 	.byte	0x04, 0x12
        /*00f2*/ 	.short	(.L_41 - .L_40)
	.align		4
.L_40:
        /*00f4*/ 	.word	index@(_Z15rgbaToRgbKernelPhPKhiii)
        /*00f8*/ 	.word	0x00000000
.L_41:


//--------------------- .nv.compat                --------------------------
	.section	.nv.compat,"",@"SHT_CUDA_COMPAT_INFO"
	.align	4
        /*0000*/ 	.byte	0x02, 0x09, 0x00, 0x00, 0x02, 0x02, 0x02, 0x00, 0x02, 0x05, 0x05, 0x00, 0x03, 0x07, 0x01, 0x01
        /*0010*/ 	.byte	0x02, 0x03, 0x00, 0x00, 0x02, 0x06, 0x01, 0x00, 0x04, 0x0b, 0x08, 0x00, 0x01, 0x00, 0x00, 0x00
        /*0020*/ 	.byte	0x00, 0x00, 0x00, 0x00


//--------------------- .nv.info._Z19depthToPCLKernelOgnP6float3yiiffff --------------------------
	.section	.nv.info._Z19depthToPCLKernelOgnP6float3yiiffff,"",@"SHT_CUDA_INFO"
	.sectionflags	@""
	.align	4


	//----- nvinfo : EIATTR_CUDA_API_VERSION
	.align		4
        /*0000*/ 	.byte	0x04, 0x37
        /*0002*/ 	.short	(.L_43 - .L_42)
.L_42:
        /*0004*/ 	.word	0x00000082


	//----- nvinfo : EIATTR_KPARAM_INFO
	.align		4
.L_43:
        /*0008*/ 	.byte	0x04, 0x17
        /*000a*/ 	.short	(.L_45 - .L_44)
.L_44:
        /*000c*/ 	.word	0x00000000
        /*0010*/ 	.short	0x0007
        /*0012*/ 	.short	0x0024
        /*0014*/ 	.byte	0x00, 0xf0, 0x11, 0x00


	//----- nvinfo : EIATTR_KPARAM_INFO
	.align		4
.L_45:
        /*0018*/ 	.byte	0x04, 0x17
        /*001a*/ 	.short	(.L_47 - .L_46)
.L_46:
        /*001c*/ 	.word	0x00000000
        /*0020*/ 	.short	0x0006
        /*0022*/ 	.short	0x0020
        /*0024*/ 	.byte	0x00, 0xf0, 0x11, 0x00


	//----- nvinfo : EIATTR_KPARAM_INFO
	.align		4
.L_47:
        /*0028*/ 	.byte	0x04, 0x17
        /*002a*/ 	.short	(.L_49 - .L_48)
.L_48:
        /*002c*/ 	.word	0x00000000
        /*0030*/ 	.short	0x0005
        /*0032*/ 	.short	0x001c
        /*0034*/ 	.byte	0x00, 0xf0, 0x11, 0x00


	//----- nvinfo : EIATTR_KPARAM_INFO
	.align		4
.L_49:
        /*0038*/ 	.byte	0x04, 0x17
        /*003a*/ 	.short	(.L_51 - .L_50)
.L_50:
        /*003c*/ 	.word	0x00000000
        /*0040*/ 	.short	0x0004
        /*0042*/ 	.short	0x0018
        /*0044*/ 	.byte	0x00, 0xf0, 0x11, 0x00


	//----- nvinfo : EIATTR_KPARAM_INFO
	.align		4
.L_51:
        /*0048*/ 	.byte	0x04, 0x17
        /*004a*/ 	.short	(.L_53 - .L_52)
.L_52:
        /*004c*/ 	.word	0x00000000
        /*0050*/ 	.short	0x0003
        /*0052*/ 	.short	0x0014
        /*0054*/ 	.byte	0x00, 0xf0, 0x11, 0x00


	//----- nvinfo : EIATTR_KPARAM_INFO
	.align		4
.L_53:
        /*0058*/ 	.byte	0x04, 0x17
        /*005a*/ 	.short	(.L_55 - .L_54)
.L_54:
        /*005c*/ 	.word	0x00000000
        /*0060*/ 	.short	0x0002
        /*0062*/ 	.short	0x0010
        /*0064*/ 	.byte	0x00, 0xf0, 0x11, 0x00


	//----- nvinfo : EIATTR_KPARAM_INFO
	.align		4
.L_55:
        /*0068*/ 	.byte	0x04, 0x17
        /*006a*/ 	.short	(.L_57 - .L_56)
.L_56:
        /*006c*/ 	.word	0x00000000
        /*0070*/ 	.short	0x0001
        /*0072*/ 	.short	0x0008
        /*0074*/ 	.byte	0x00, 0xf0, 0x21, 0x00


	//----- nvinfo : EIATTR_KPARAM_INFO
	.align		4
.L_57:
        /*0078*/ 	.byte	0x04, 0x17
        /*007a*/ 	.short	(.L_59 - .L_58)
.L_58:
        /*007c*/ 	.word	0x00000000
        /*0080*/ 	.short	0x0000
        /*0082*/ 	.short	0x0000
        /*0084*/ 	.byte	0x00, 0xf5, 0x21, 0x00


	//----- nvinfo : EIATTR_SPARSE_MMA_MASK
	.align		4
.L_59:
        /*0088*/ 	.byte	0x03, 0x50
        /*008a*/ 	.short	0x0000


	//----- nvinfo : EIATTR_MAXREG_COUNT
	.align		4
        /*008c*/ 	.byte	0x03, 0x1b
        /*008e*/ 	.short	0x00ff


	//----- nvinfo : EIATTR_MERCURY_ISA_VERSION
	.align		4
        /*0090*/ 	.byte	0x03, 0x5f
        /*0092*/ 	.short	0x0101


	//----- nvinfo : EIATTR_VRC_CTA_INIT_COUNT
	.align		4
        /*0094*/ 	.byte	0x02, 0x4a
	.zero		1
	.zero		1


	//----- nvinfo : EIATTR_EXIT_INSTR_OFFSETS
	.align		4
        /*0098*/ 	.byte	0x04, 0x1c
        /*009a*/ 	.short	(.L_61 - .L_60)


	//   ....[0]....
.L_60:
        /*009c*/ 	.word	0x000000c0


	//   ....[1]....
        /*00a0*/ 	.word	0x000007c0


	//   ....[2]....
        /*00a4*/ 	.word	0x00000850


	//----- nvinfo : EIATTR_CRS_STACK_SIZE
	.align		4
.L_61:
        /*00a8*/ 	.byte	0x04, 0x1e
        /*00aa*/ 	.short	(.L_63 - .L_62)
.L_62:
        /*00ac*/ 	.word	0x00000000


	//----- nvinfo : EIATTR_CBANK_PARAM_SIZE
	.align		4
.L_63:
        /*00b0*/ 	.byte	0x03, 0x19
        /*00b2*/ 	.short	0x0028


	//----- nvinfo : EIATTR_PARAM_CBANK
	.align		4
        /*00b4*/ 	.byte	0x04, 0x0a
        /*00b6*/ 	.short	(.L_65 - .L_64)
	.align		4
.L_64:
        /*00b8*/ 	.word	index@(.nv.constant0._Z19depthToPCLKernelOgnP6float3yiiffff)
        /*00bc*/ 	.short	0x0380
        /*00be*/ 	.short	0x0028


	//----- nvinfo : EIATTR_SW_WAR
	.align		4
.L_65:
        /*00c0*/ 	.byte	0x04, 0x36
        /*00c2*/ 	.short	(.L_67 - .L_66)
.L_66:
        /*00c4*/ 	.word	0x00000008
.L_67:


//--------------------- .nv.info._Z16depthToPCLKernelPvPKfiiffff --------------------------
	.section	.nv.info._Z16depthToPCLKernelPvPKfiiffff,"",@"SHT_CUDA_INFO"
	.sectionflags	@""
	.align	4


	//----- nvinfo : EIATTR_CUDA_API_VERSION
	.align		4
        /*0000*/ 	.byte	0x04, 0x37
        /*0002*/ 	.short	(.L_69 - .L_68)
.L_68:
        /*0004*/ 	.word	0x00000082


	//----- nvinfo : EIATTR_KPARAM_INFO
	.align		4
.L_69:
        /*0008*/ 	.byte	0x04, 0x17
        /*000a*/ 	.short	(.L_71 - .L_70)
.L_70:
        /*000c*/ 	.word	0x00000000
        /*0010*/ 	.short	0x0007
        /*0012*/ 	.short	0x0024
        /*0014*/ 	.byte	0x00, 0xf0, 0x11, 0x00


	//----- nvinfo : EIATTR_KPARAM_INFO
	.align		4
.L_71:
        /*0018*/ 	.byte	0x04, 0x17
        /*001a*/ 	.short	(.L_73 - .L_72)
.L_72:
        /*001c*/ 	.word	0x00000000
        /*0020*/ 	.short	0x0006
        /*0022*/ 	.short	0x0020
        /*0024*/ 	.byte	0x00, 0xf0, 0x11, 0x00


	//----- nvinfo : EIATTR_KPARAM_INFO
	.align		4
.L_73:
        /*0028*/ 	.byte	0x04, 0x17
        /*002a*/ 	.short	(.L_75 - .L_74)
.L_74:
        /*002c*/ 	.word	0x00000000
        /*0030*/ 	.short	0x0005
        /*0032*/ 	.short	0x001c
        /*0034*/ 	.byte	0x00, 0xf0, 0x11, 0x00


	//----- nvinfo : EIATTR_KPARAM_INFO
	.align		4
.L_75:
        /*0038*/ 	.byte	0x04, 0x17
        /*003a*/ 	.short	(.L_77 - .L_76)
.L_76:
        /*003c*/ 	.word	0x00000000
        /*0040*/ 	.short	0x0004
        /*0042*/ 	.short	0x0018
        /*0044*/ 	.byte	0x00, 0xf0, 0x11, 0x00


	//----- nvinfo : EIATTR_KPARAM_INFO
	.align		4
.L_77:
        /*0048*/ 	.byte	0x04, 0x17
        /*004a*/ 	.short	(.L_79 - .L_78)
.L_78:
        /*004c*/ 	.word	0x00000000
        /*0050*/ 	.short	0x0003
        /*0052*/ 	.short	0x0014
        /*0054*/ 	.byte	0x00, 0xf0, 0x11, 0x00


	//----- nvinfo : EIATTR_KPARAM_INFO
	.align		4
.L_79:
        /*0058*/ 	.byte	0x04, 0x17
        /*005a*/ 	.short	(.L_81 - .L_80)
.L_80:
        /*005c*/ 	.word	0x00000000
        /*0060*/ 	.short	0x0002
        /*0062*/ 	.short	0x0010
        /*0064*/ 	.byte	0x00, 0xf0, 0x11, 0x00


	//----- nvinfo : EIATTR_KPARAM_INFO
	.align		4
.L_81:
        /*0068*/ 	.byte	0x04, 0x17
        /*006a*/ 	.short	(.L_83 - .L_82)
.L_82:
        /*006c*/ 	.word	0x00000000
        /*0070*/ 	.short	0x0001
        /*0072*/ 	.short	0x0008
        /*0074*/ 	.byte	0x00, 0xf5, 0x21, 0x00


	//----- nvinfo : EIATTR_KPARAM_INFO
	.align		4
.L_83:
        /*0078*/ 	.byte	0x04, 0x17
        /*007a*/ 	.short	(.L_85 - .L_84)
.L_84:
        /*007c*/ 	.word	0x00000000
        /*0080*/ 	.short	0x0000
        /*0082*/ 	.short	0x0000
        /*0084*/ 	.byte	0x00, 0xf5, 0x21, 0x00


	//----- nvinfo : EIATTR_SPARSE_MMA_MASK
	.align		4
.L_85:
        /*0088*/ 	.byte	0x03, 0x50
        /*008a*/ 	.short	0x0000


	//----- nvinfo : EIATTR_MAXREG_COUNT
	.align		4
        /*008c*/ 	.byte	0x03, 0x1b
        /*008e*/ 	.short	0x00ff


	//----- nvinfo : EIATTR_MERCURY_ISA_VERSION
	.align		4
        /*0090*/ 	.byte	0x03, 0x5f
        /*0092*/ 	.short	0x0101


	//----- nvinfo : EIATTR_VRC_CTA_INIT_COUNT
	.align		4
        /*0094*/ 	.byte	0x02, 0x4a
	.zero		1
	.zero		1


	//----- nvinfo : EIATTR_EXIT_INSTR_OFFSETS
	.align		4
        /*0098*/ 	.byte	0x04, 0x1c
        /*009a*/ 	.short	(.L_87 - .L_86)


	//   ....[0]....
.L_86:
        /*009c*/ 	.word	0x00000080


	//   ....[1]....
        /*00a0*/ 	.word	0x000005b0


	//----- nvinfo : EIATTR_CRS_STACK_SIZE
	.align		4
.L_87:
        /*00a4*/ 	.byte	0x04, 0x1e
        /*00a6*/ 	.short	(.L_89 - .L_88)
.L_88:
        /*00a8*/ 	.word	0x00000000


	//----- nvinfo : EIATTR_CBANK_PARAM_SIZE
	.align		4
.L_89:
        /*00ac*/ 	.byte	0x03, 0x19
        /*00ae*/ 	.short	0x0028


	//----- nvinfo : EIATTR_PARAM_CBANK
	.align		4
        /*00b0*/ 	.byte	0x04, 0x0a
        /*00b2*/ 	.short	(.L_91 - .L_90)
	.align		4
.L_90:
        /*00b4*/ 	.word	index@(.nv.constant0._Z16depthToPCLKernelPvPKfiiffff)
        /*00b8*/ 	.short	0x0380
        /*00ba*/ 	.short	0x0028


	//----- nvinfo : EIATTR_SW_WAR
	.align		4
.L_91:
        /*00bc*/ 	.byte	0x04, 0x36
        /*00be*/ 	.short	(.L_93 - .L_92)
.L_92:
        /*00c0*/ 	.word	0x00000008
.L_93:


//--------------------- .nv.info._Z19uint32ToUint8KernelPhPKjiii --------------------------
	.section	.nv.info._Z19uint32ToUint8KernelPhPKjiii,"",@"SHT_CUDA_INFO"
	.sectionflags	@""
	.align	4


	//----- nvinfo : EIATTR_CUDA_API_VERSION
	.align		4
        /*0000*/ 	.byte	0x04, 0x37
        /*0002*/ 	.short	(.L_95 - .L_94)
.L_94:
        /*0004*/ 	.word	0x00000082


	//----- nvinfo : EIATTR_KPARAM_INFO
	.align		4
.L_95:
        /*0008*/ 	.byte	0x04, 0x17
        /*000a*/ 	.short	(.L_97 - .L_96)
.L_96:
        /*000c*/ 	.word	0x00000000
        /*0010*/ 	.short	0x0004
        /*0012*/ 	.short	0x0018
        /*0014*/ 	.byte	0x00, 0xf0, 0x11, 0x00


	//----- nvinfo : EIATTR_KPARAM_INFO
	.align		4
.L_97:
        /*0018*/ 	.byte	0x04, 0x17
        /*001a*/ 	.short	(.L_99 - .L_98)
.L_98:
        /*001c*/ 	.word	0x00000000
        /*0020*/ 	.short	0x0003
        /*0022*/ 	.short	0x0014
        /*0024*/ 	.byte	0x00, 0xf0, 0x11, 0x00


	//----- nvinfo : EIATTR_KPARAM_INFO
	.align		4
.L_99:
        /*0028*/ 	.byte	0x04, 0x17
        /*002a*/ 	.short	(.L_101 - .L_100)
.L_100:
        /*002c*/ 	.word	0x00000000
        /*0030*/ 	.short	0x0002
        /*0032*/ 	.short	0x0010
        /*0034*/ 	.byte	0x00, 0xf0, 0x11, 0x00


	//----- nvinfo : EIATTR_KPARAM_INFO
	.align		4
.L_101:
        /*0038*/ 	.byte	0x04, 0x17
        /*003a*/ 	.short	(.L_103 - .L_102)
.L_102:
        /*003c*/ 	.word	0x00000000
        /*0040*/ 	.short	0x0001
        /*0042*/ 	.short	0x0008
        /*0044*/ 	.byte	0x00, 0xf5, 0x21, 0x00


	//----- nvinfo : EIATTR_KPARAM_INFO
	.align		4
.L_103:
        /*0048*/ 	.byte	0x04, 0x17
        /*004a*/ 	.short	(.L_105 - .L_104)
.L_104:
        /*004c*/ 	.word	0x00000000
        /*0050*/ 	.short	0x0000
        /*0052*/ 	.short	0x0000
        /*0054*/ 	.byte	0x00, 0xf5, 0x21, 0x00


	//----- nvinfo : EIATTR_SPARSE_MMA_MASK
	.align		4
.L_105:
        /*0058*/ 	.byte	0x03, 0x50
        /*005a*/ 	.short	0x0000


	//----- nvinfo : EIATTR_MAXREG_COUNT
	.align		4
        /*005c*/ 	.byte	0x03, 0x1b
        /*005e*/ 	.short	0x00ff


	//----- nvinfo : EIATTR_MERCURY_ISA_VERSION
	.align		4
        /*0060*/ 	.byte	0x03, 0x5f
        /*0062*/ 	.short	0x0101


	//----- nvinfo : EIATTR_VRC_CTA_INIT_COUNT
	.align		4
        /*0064*/ 	.byte	0x02, 0x4a
	.zero		1
	.zero		1


	//----- nvinfo : EIATTR_EXIT_INSTR_OFFSETS
	.align		4
        /*0068*/ 	.byte	0x04, 0x1c
        /*006a*/ 	.short	(.L_107 - .L_106)


	//   ....[0]....
.L_106:
        /*006c*/ 	.word	0x00000080


	//   ....[1]....
        /*0070*/ 	.word	0x000002d0


	//----- nvinfo : EIATTR_CBANK_PARAM_SIZE
	.align		4
.L_107:
        /*0074*/ 	.byte	0x03, 0x19
        /*0076*/ 	.short	0x001c


	//----- nvinfo : EIATTR_PARAM_CBANK
	.align		4
        /*0078*/ 	.byte	0x04, 0x0a
        /*007a*/ 	.short	(.L_109 - .L_108)
	.align		4
.L_108:
        /*007c*/ 	.word	index@(.nv.constant0._Z19uint32ToUint8KernelPhPKjiii)
        /*0080*/ 	.short	0x0380
        /*0082*/ 	.short	0x001c


	//----- nvinfo : EIATTR_SW_WAR
	.align		4
.L_109:
        /*0084*/ 	.byte	0x04, 0x36
        /*0086*/ 	.short	(.L_111 - .L_110)
.L_110:
        /*0088*/ 	.word	0x00000008
.L_111:


//--------------------- .nv.info._Z20uint32ToUint16KernelPtPKjiii --------------------------
	.section	.nv.info._Z20uint32ToUint16KernelPtPKjiii,"",@"SHT_CUDA_INFO"
	.sectionflags	@""
	.align	4


	//----- nvinfo : EIATTR_CUDA_API_VERSION
	.align		4
        /*0000*/ 	.byte	0x04, 0x37
        /*0002*/ 	.short	(.L_113 - .L_112)
.L_112:
        /*0004*/ 	.word	0x00000082


	//----- nvinfo : EIATTR_KPARAM_INFO
	.align		4
.L_113:
        /*0008*/ 	.byte	0x04, 0x17
        /*000a*/ 	.short	(.L_115 - .L_114)
.L_114:
        /*000c*/ 	.word	0x00000000
        /*0010*/ 	.short	0x0004
        /*0012*/ 	.short	0x0018
        /*0014*/ 	.byte	0x00, 0xf0, 0x11, 0x00


	//----- nvinfo : EIATTR_KPARAM_INFO
	.align		4
.L_115:
        /*0018*/ 	.byte	0x04, 0x17
        /*001a*/ 	.short	(.L_117 - .L_116)
.L_116:
        /*001c*/ 	.word	0x00000000
        /*0020*/ 	.short	0x0003
        /*0022*/ 	.short	0x0014
        /*0024*/ 	.byte	0x00, 0xf0, 0x11, 0x00


	//----- nvinfo : EIATTR_KPARAM_INFO
	.align		4
.L_117:
        /*0028*/ 	.byte	0x04, 0x17
        /*002a*/ 	.short	(.L_119 - .L_118)
.L_118:
        /*002c*/ 	.word	0x00000000
        /*0030*/ 	.short	0x0002
        /*0032*/ 	.short	0x0010
        /*0034*/ 	.byte	0x00, 0xf0, 0x11, 0x00


	//----- nvinfo : EIATTR_KPARAM_INFO
	.align		4
.L_119:
        /*0038*/ 	.byte	0x04, 0x17
        /*003a*/ 	.short	(.L_121 - .L_120)
.L_120:
        /*003c*/ 	.word	0x00000000
        /*0040*/ 	.short	0x0001
        /*0042*/ 	.short	0x0008
        /*0044*/ 	.byte	0x00, 0xf5, 0x21, 0x00


	//----- nvinfo : EIATTR_KPARAM_INFO
	.align		4
.L_121:
        /*0048*/ 	.byte	0x04, 0x17
        /*004a*/ 	.short	(.L_123 - .L_122)
.L_122:
        /*004c*/ 	.word	0x00000000
        /*0050*/ 	.short	0x0000
        /*0052*/ 	.short	0x0000
        /*0054*/ 	.byte	0x00, 0xf5, 0x21, 0x00


	//----- nvinfo : EIATTR_SPARSE_MMA_MASK
	.align		4
.L_123:
        /*0058*/ 	.byte	0x03, 0x50
        /*005a*/ 	.short	0x0000


	//----- nvinfo : EIATTR_MAXREG_COUNT
	.align		4
        /*005c*/ 	.byte	0x03, 0x1b
        /*005e*/ 	.short	0x00ff


	//----- nvinfo : EIATTR_MERCURY_ISA_VERSION
	.align		4
        /*0060*/ 	.byte	0x03, 0x5f
        /*0062*/ 	.short	0x0101


	//----- nvinfo : EIATTR_VRC_CTA_INIT_COUNT
	.align		4
        /*0064*/ 	.byte	0x02, 0x4a
	.zero		1
	.zero		1


	//----- nvinfo : EIATTR_EXIT_INSTR_OFFSETS
	.align		4
        /*0068*/ 	.byte	0x04, 0x1c
        /*006a*/ 	.short	(.L_125 - .L_124)


	//   ....[0]....
.L_124:
        /*006c*/ 	.word	0x00000080


	//   ....[1]....
        /*0070*/ 	.word	0x000002d0


	//----- nvinfo : EIATTR_CBANK_PARAM_SIZE
	.align		4
.L_125:
        /*0074*/ 	.byte	0x03, 0x19
        /*0076*/ 	.short	0x001c


	//----- nvinfo : EIATTR_PARAM_CBANK
	.align		4
        /*0078*/ 	.byte	0x04, 0x0a
        /*007a*/ 	.short	(.L_127 - .L_126)
	.align		4
.L_126:
        /*007c*/ 	.word	index@(.nv.constant0._Z20uint32ToUint16KernelPtPKjiii)
        /*0080*/ 	.short	0x0380
        /*0082*/ 	.short	0x001c


	//----- nvinfo : EIATTR_SW_WAR
	.align		4
.L_127:
        /*0084*/ 	.byte	0x04, 0x36
        /*0086*/ 	.short	(.L_129 - .L_128)
.L_128:
        /*0088*/ 	.word	0x00000008
.L_129:


//--------------------- .nv.info._Z18rgbaToRgbKernelOgnPhyiii --------------------------
	.section	.nv.info._Z18rgbaToRgbKernelOgnPhyiii,"",@"SHT_CUDA_INFO"
	.sectionflags	@""
	.align	4


	//----- nvinfo : EIATTR_CUDA_API_VERSION
	.align		4
        /*0000*/ 	.byte	0x04, 0x37
        /*0002*/ 	.short	(.L_131 - .L_130)
.L_130:
        /*0004*/ 	.word	0x00000082


	//----- nvinfo : EIATTR_KPARAM_INFO
	.align		4
.L_131:
        /*0008*/ 	.byte	0x04, 0x17
        /*000a*/ 	.short	(.L_133 - .L_132)
.L_132:
        /*000c*/ 	.word	0x00000000
        /*0010*/ 	.short	0x0004
        /*0012*/ 	.short	0x0018
        /*0014*/ 	.byte	0x00, 0xf0, 0x11, 0x00


	//----- nvinfo : EIATTR_KPARAM_INFO
	.align		4
.L_133:
        /*0018*/ 	.byte	0x04, 0x17
        /*001a*/ 	.short	(.L_135 - .L_134)
.L_134:
        /*001c*/ 	.word	0x00000000
        /*0020*/ 	.short	0x0003
        /*0022*/ 	.short	0x0014
        /*0024*/ 	.byte	0x00, 0xf0, 0x11, 0x00


	//----- nvinfo : EIATTR_KPARAM_INFO
	.align		4
.L_135:
        /*0028*/ 	.byte	0x04, 0x17
        /*002a*/ 	.short	(.L_137 - .L_136)
.L_136:
        /*002c*/ 	.word	0x00000000
        /*0030*/ 	.short	0x0002
        /*0032*/ 	.short	0x0010
        /*0034*/ 	.byte	0x00, 0xf0, 0x11, 0x00


	//----- nvinfo : EIATTR_KPARAM_INFO
	.align		4
.L_137:
        /*0038*/ 	.byte	0x04, 0x17
        /*003a*/ 	.short	(.L_139 - .L_138)
.L_138:
        /*003c*/ 	.word	0x00000000
        /*0040*/ 	.short	0x0001
        /*0042*/ 	.short	0x0008
        /*0044*/ 	.byte	0x00, 0xf0, 0x21, 0x00


	//----- nvinfo : EIATTR_KPARAM_INFO
	.align		4
.L_139:
        /*0048*/ 	.byte	0x04, 0x17
        /*004a*/ 	.short	(.L_141 - .L_140)
.L_140:
        /*004c*/ 	.word	0x00000000
        /*0050*/ 	.short	0x0000
        /*0052*/ 	.short	0x0000
        /*0054*/ 	.byte	0x00, 0xf5, 0x21, 0x00


	//----- nvinfo : EIATTR_SPARSE_MMA_MASK
	.align		4
.L_141:
        /*0058*/ 	.byte	0x03, 0x50
        /*005a*/ 	.short	0x0000


	//----- nvinfo : EIATTR_MAXREG_COUNT
	.align		4
        /*005c*/ 	.byte	0x03, 0x1b
        /*005e*/ 	.short	0x00ff


	//----- nvinfo : EIATTR_MERCURY_ISA_VERSION
	.align		4
        /*0060*/ 	.byte	0x03, 0x5f
        /*0062*/ 	.short	0x0101


	//----- nvinfo : EIATTR_VRC_CTA_INIT_COUNT
	.align		4
        /*0064*/ 	.byte	0x02, 0x4a
	.zero		1
	.zero		1


	//----- nvinfo : EIATTR_EXIT_INSTR_OFFSETS
	.align		4
        /*0068*/ 	.byte	0x04, 0x1c
        /*006a*/ 	.short	(.L_143 - .L_142)


	//   ....[0]....
.L_142:
        /*006c*/ 	.word	0x000000c0


	//   ....[1]....
        /*0070*/ 	.word	0x00000450


	//----- nvinfo : EIATTR_CRS_STACK_SIZE
	.align		4
.L_143:
        /*0074*/ 	.byte	0x04, 0x1e
        /*0076*/ 	.short	(.L_145 - .L_144)
.L_144:
        /*0078*/ 	.word	0x00000000


	//----- nvinfo : EIATTR_CBANK_PARAM_SIZE
	.align		4
.L_145:
        /*007c*/ 	.byte	0x03, 0x19
        /*007e*/ 	.short	0x001c


	//----- nvinfo : EIATTR_PARAM_CBANK
	.align		4
        /*0080*/ 	.byte	0x04, 0x0a
        /*0082*/ 	.short	(.L_147 - .L_146)
	.align		4
.L_146:
        /*0084*/ 	.word	index@(.nv.constant0._Z18rgbaToRgbKernelOgnPhyiii)
        /*0088*/ 	.short	0x0380
        /*008a*/ 	.short	0x001c


	//----- nvinfo : EIATTR_SW_WAR
	.align		4
.L_147:
        /*008c*/ 	.byte	0x04, 0x36
        /*008e*/ 	.short	(.L_149 - .L_148)
.L_148:
        /*0090*/ 	.word	0x00000008
.L_149:


//--------------------- .nv.info._Z15rgbaToRgbKernelPhPKhiii --------------------------
	.section	.nv.info._Z15rgbaToRgbKernelPhPKhiii,"",@"SHT_CUDA_INFO"
	.sectionflags	@""
	.align	4


	//----- nvinfo : EIATTR_CUDA_API_VERSION
	.align		4
        /*0000*/ 	.byte	0x04, 0x37
        /*0002*/ 	.short	(.L_151 - .L_150)
.L_150:
        /*0004*/ 	.word	0x00000082


	//----- nvinfo : EIATTR_KPARAM_INFO
	.align		4
.L_151:
        /*0008*/ 	.byte	0x04, 0x17
        /*000a*/ 	.short	(.L_153 - .L_152)
.L_152:
        /*000c*/ 	.word	0x00000000
        /*0010*/ 	.short	0x0004
        /*0012*/ 	.short	0x0018
        /*0014*/ 	.byte	0x00, 0xf0, 0x11, 0x00


	//----- nvinfo : EIATTR_KPARAM_INFO
	.align		4
.L_153:
        /*0018*/ 	.byte	0x04, 0x17
        /*001a*/ 	.short	(.L_155 - .L_154)
.L_154:
        /*001c*/ 	.word	0x00000000
        /*0020*/ 	.short	0x0003
        /*0022*/ 	.short	0x0014
        /*0024*/ 	.byte	0x00, 0xf0, 0x11, 0x00


	//----- nvinfo : EIATTR_KPARAM_INFO
	.align		4
.L_155:
        /*0028*/ 	.byte	0x04, 0x17
        /*002a*/ 	.short	(.L_157 - .L_156)
.L_156:
        /*002c*/ 	.word	0x00000000
        /*0030*/ 	.short	0x0002
        /*0032*/ 	.short	0x0010
        /*0034*/ 	.byte	0x00, 0xf0, 0x11, 0x00


	//----- nvinfo : EIATTR_KPARAM_INFO
	.align		4
.L_157:
        /*0038*/ 	.byte	0x04, 0x17
        /*003a*/ 	.short	(.L_159 - .L_158)
.L_158:
        /*003c*/ 	.word	0x00000000
        /*0040*/ 	.short	0x0001
        /*0042*/ 	.short	0x0008
        /*0044*/ 	.byte	0x00, 0xf5, 0x21, 0x00


	//----- nvinfo : EIATTR_KPARAM_INFO
	.align		4
.L_159:
        /*0048*/ 	.byte	0x04, 0x17
        /*004a*/ 	.short	(.L_161 - .L_160)
.L_160:
        /*004c*/ 	.word	0x00000000
        /*0050*/ 	.short	0x0000
        /*0052*/ 	.short	0x0000
        /*0054*/ 	.byte	0x00, 0xf5, 0x21, 0x00


	//----- nvinfo : EIATTR_SPARSE_MMA_MASK
	.align		4
.L_161:
        /*0058*/ 	.byte	0x03, 0x50
        /*005a*/ 	.short	0x0000


	//----- nvinfo : EIATTR_MAXREG_COUNT
	.align		4
        /*005c*/ 	.byte	0x03, 0x1b
        /*005e*/ 	.short	0x00ff


	//----- nvinfo : EIATTR_MERCURY_ISA_VERSION
	.align		4
        /*0060*/ 	.byte	0x03, 0x5f
        /*0062*/ 	.short	0x0101


	//----- nvinfo : EIATTR_VRC_CTA_INIT_COUNT
	.align		4
        /*0064*/ 	.byte	0x02, 0x4a
	.zero		1
	.zero		1


	//----- nvinfo : EIATTR_EXIT_INSTR_OFFSETS
	.align		4
        /*0068*/ 	.byte	0x04, 0x1c
        /*006a*/ 	.short	(.L_163 - .L_162)


	//   ....[0]....
.L_162:
        /*006c*/ 	.word	0x00000080


	//   ....[1]....
        /*0070*/ 	.word	0x00000320


	//----- nvinfo : EIATTR_CBANK_PARAM_SIZE
	.align		4
.L_163:
        /*0074*/ 	.byte	0x03, 0x19
        /*0076*/ 	.short	0x001c


	//----- nvinfo : EIATTR_PARAM_CBANK
	.align		4
        /*0078*/ 	.byte	0x04, 0x0a
        /*007a*/ 	.short	(.L_165 - .L_164)
	.align		4
.L_164:
        /*007c*/ 	.word	index@(.nv.constant0._Z15rgbaToRgbKernelPhPKhiii)
        /*0080*/ 	.short	0x0380
        /*0082*/ 	.short	0x001c


	//----- nvinfo : EIATTR_SW_WAR
	.align		4
.L_165:
        /*0084*/ 	.byte	0x04, 0x36
        /*0086*/ 	.short	(.L_167 - .L_166)
.L_166:
        /*0088*/ 	.word	0x00000008
.L_167:


//--------------------- .nv.callgraph             --------------------------
	.section	.nv.callgraph,"",@"SHT_CUDA_CALLGRAPH"
	.align	4
	.sectionentsize	8
	.align		4
        /*0000*/ 	.word	0x00000000
	.align		4
        /*0004*/ 	.word	0xffffffff
	.align		4
        /*0008*/ 	.word	0x00000000
	.align		4
        /*000c*/ 	.word	0xfffffffe
	.align		4
        /*0010*/ 	.word	0x00000000
	.align		4
        /*0014*/ 	.word	0xfffffffd
	.align		4
        /*0018*/ 	.word	0x00000000
	.align		4
        /*001c*/ 	.word	0xfffffffc


//--------------------- .text._Z19depthToPCLKernelOgnP6float3yiiffff --------------------------
	.section	.text._Z19depthToPCLKernelOgnP6float3yiiffff,"ax",@progbits
	.align	128
        .global         _Z19depthToPCLKernelOgnP6float3yiiffff
        .type           _Z19depthToPCLKernelOgnP6float3yiiffff,@function
        .size           _Z19depthToPCLKernelOgnP6float3yiiffff,(.L_x_58 - _Z19depthToPCLKernelOgnP6float3yiiffff)
        .other          _Z19depthToPCLKernelOgnP6float3yiiffff,@"STO_CUDA_ENTRY STV_DEFAULT"
_Z19depthToPCLKernelOgnP6float3yiiffff:
.text._Z19depthToPCLKernelOgnP6float3yiiffff:
[----:B------:R-:W-:Y:S01]  /*0000*/  LDC R1, c[0x0][0x37c] ;  /* 0x0000df00ff017b82 */ /* 0x000fe20000000800 */
[----:B------:R-:W0:Y:S07]  /*0010*/  S2R R3, SR_TID.Y ;  /* 0x0000000000037919 */ /* 0x000e2e0000002200 */
[----:B------:R-:W1:Y:S01]  /*0020*/  LDC R5, c[0x0][0x360] ;  /* 0x0000d800ff057b82 */ /* 0x000e620000000800 */
[----:B------:R-:W2:Y:S01]  /*0030*/  LDCU.64 UR6, c[0x0][0x390] ;  /* 0x00007200ff0677ac */ /* 0x000ea20008000a00 */
[----:B------:R-:W1:Y:S06]  /*0040*/  S2R R0, SR_TID.X ;  /* 0x0000000000007919 */ /* 0x000e6c0000002100 */
[----:B------:R-:W0:Y:S08]  /*0050*/  S2UR UR5, SR_CTAID.Y ;  /* 0x00000000000579c3 */ /* 0x000e300000002600 */
[----:B------:R-:W0:Y:S08]  /*0060*/  LDC R4, c[0x0][0x364] ;  /* 0x0000d900ff047b82 */ /* 0x000e300000000800 */
[----:B------:R-:W1:Y:S01]  /*0070*/  S2UR UR4, SR_CTAID.X ;  /* 0x00000000000479c3 */ /* 0x000e620000002500 */
[----:B0-----:R-:W-:-:S05]  /*0080*/  IMAD R4, R4, UR5, R3 ;  /* 0x0000000504047c24 */ /* 0x001fca000f8e0203 */
[----:B--2---:R-:W-:Y:S01]  /*0090*/  ISETP.GE.U32.AND P0, PT, R4, UR7, PT ;  /* 0x0000000704007c0c */ /* 0x004fe2000bf06070 */
[----:B-1----:R-:W-:-:S05]  /*00a0*/  IMAD R5, R5, UR4, R0 ;  /* 0x0000000405057c24 */ /* 0x002fca000f8e0200 */
[----:B------:R-:W-:-:S13]  /*00b0*/  ISETP.GE.U32.OR P0, PT, R5, UR6, P0 ;  /* 0x0000000605007c0c */ /* 0x000fda0008706470 */
[----:B------:R-:W-:Y:S05]  /*00c0*/  @P0 EXIT ;  /* 0x000000000000094d */ /* 0x000fea0003800000 */
[----:B------:R-:W-:Y:S01]  /*00d0*/  I2FP.F32.S32 R3, UR6 ;  /* 0x0000000600037c45 */ /* 0x000fe20008201400 */
[----:B------:R-:W-:Y:S01]  /*00e0*/  BSSY.RECONVERGENT B0, `(.L_x_0) ;  /* 0x000000e000007945 */ /* 0x000fe20003800200 */
[----:B------:R-:W-:Y:S02]  /*00f0*/  I2FP.F32.U32 R0, R5 ;  /* 0x0000000500007245 */ /* 0x000fe40000201000 */
[----:B------:R-:W0:Y:S03]  /*0100*/  MUFU.RCP R2, R3 ;  /* 0x0000000300027308 */ /* 0x000e260000001000 */
[----:B------:R-:W-:-:S05]  /*0110*/  FADD R0, R0, 0.5 ;  /* 0x3f00000000007421 */ /* 0x000fca0000000000 */
[----:B------:R-:W1:Y:S01]  /*0120*/  FCHK P0, R0, R3 ;  /* 0x0000000300007302 */ /* 0x000e620000000000 */
[----:B0-----:R-:W-:-:S04]  /*0130*/  FFMA R7, -R3, R2, 1 ;  /* 0x3f80000003077423 */ /* 0x001fc80000000102 */
[----:B------:R-:W-:-:S04]  /*0140*/  FFMA R7, R2, R7, R2 ;  /* 0x0000000702077223 */ /* 0x000fc80000000002 */
[----:B------:R-:W-:-:S04]  /*0150*/  FFMA R2, R0, R7, RZ ;  /* 0x0000000700027223 */ /* 0x000fc800000000ff */
[----:B------:R-:W-:-:S04]  /*0160*/  FFMA R6, -R3, R2, R0 ;  /* 0x0000000203067223 */ /* 0x000fc80000000100 */
[----:B------:R-:W-:Y:S01]  /*0170*/  FFMA R2, R7, R6, R2 ;  /* 0x0000000607027223 */ /* 0x000fe20000000002 */
[----:B-1----:R-:W-:Y:S06]  /*0180*/  @!P0 BRA `(.L_x_1) ;  /* 0x00000000000c8947 */ /* 0x002fec0003800000 */
[----:B------:R-:W-:-:S07]  /*0190*/  MOV R6, 0x1b0 ;  /* 0x000001b000067802 */ /* 0x000fce0000000f00 */
[----:B------:R-:W-:Y:S05]  /*01a0*/  CALL.REL.NOINC `($__internal_0_$__cuda_sm3x_div_rn_noftz_f32_slowpath) ;  /* 0x0000000400ac7944 */ /* 0x000fea0003c00000 */
[----:B------:R-:W-:-:S07]  /*01b0*/  IMAD.MOV.U32 R2, RZ, RZ, R3 ;  /* 0x000000ffff027224 */ /* 0x000fce00078e0003 */
.L_x_1:
[----:B------:R-:W-:Y:S05]  /*01c0*/  BSYNC.RECONVERGENT B0 ;  /* 0x0000000000007941 */ /* 0x000fea0003800200 */
.L_x_0:
[----:B------:R-:W0:Y:S01]  /*01d0*/  LDCU UR4, c[0x0][0x394] ;  /* 0x00007280ff0477ac */ /* 0x000e220008000800 */
[----:B------:R-:W-:Y:S01]  /*01e0*/  I2FP.F32.U32 R0, R4 ;  /* 0x0000000400007245 */ /* 0x000fe20000201000 */
[----:B------:R-:W-:Y:S04]  /*01f0*/  BSSY.RECONVERGENT B0, `(.L_x_2) ;  /* 0x000000e000007945 */ /* 0x000fe80003800200 */
[----:B------:R-:W-:Y:S01]  /*0200*/  FADD R0, R0, 0.5 ;  /* 0x3f00000000007421 */ /* 0x000fe20000000000 */
[----:B0-----:R-:W-:-:S04]  /*0210*/  I2FP.F32.S32 R7, UR4 ;  /* 0x0000000400077c45 */ /* 0x001fc80008201400 */
[----:B------:R-:W0:Y:S08]  /*0220*/  MUFU.RCP R6, R7 ;  /* 0x0000000700067308 */ /* 0x000e300000001000 */
[----:B------:R-:W1:Y:S01]  /*0230*/  FCHK P0, R0, R7 ;  /* 0x0000000700007302 */ /* 0x000e620000000000 */
[----:B0-----:R-:W-:-:S04]  /*0240*/  FFMA R3, -R7, R6, 1 ;  /* 0x3f80000007037423 */ /* 0x001fc80000000106 */
[----:B------:R-:W-:-:S04]  /*0250*/  FFMA R3, R6, R3, R6 ;  /* 0x0000000306037223 */ /* 0x000fc80000000006 */
[----:B------:R-:W-:-:S04]  /*0260*/  FFMA R6, R0, R3, RZ ;  /* 0x0000000300067223 */ /* 0x000fc800000000ff */
[----:B------:R-:W-:-:S04]  /*0270*/  FFMA R8, -R7, R6, R0 ;  /* 0x0000000607087223 */ /* 0x000fc80000000100 */
[----:B------:R-:W-:Y:S01]  /*0280*/  FFMA R3, R3, R8, R6 ;  /* 0x0000000803037223 */ /* 0x000fe20000000006 */
[----:B-1----:R-:W-:Y:S06]  /*0290*/  @!P0 BRA `(.L_x_3) ;  /* 0x00000000000c8947 */ /* 0x002fec0003800000 */
[----:B------:R-:W-:Y:S01]  /*02a0*/  IMAD.MOV.U32 R3, RZ, RZ, R7 ;  /* 0x000000ffff037224 */ /* 0x000fe200078e0007 */
[----:B------:R-:W-:-:S07]  /*02b0*/  MOV R6, 0x2d0 ;  /* 0x000002d000067802 */ /* 0x000fce0000000f00 */
[----:B------:R-:W-:Y:S05]  /*02c0*/  CALL.REL.NOINC `($__internal_0_$__cuda_sm3x_div_rn_noftz_f32_slowpath) ;  /* 0x0000000400647944 */ /* 0x000fea0003c00000 */
.L_x_3:
[----:B------:R-:W-:Y:S05]  /*02d0*/  BSYNC.RECONVERGENT B0 ;  /* 0x0000000000007941 */ /* 0x000fea0003800200 */
.L_x_2:
[----:B------:R-:W0:Y:S01]  /*02e0*/  LDCU UR4, c[0x0][0x388] ;  /* 0x00007100ff0477ac */ /* 0x000e220008000800 */
[----:B------:R-:W-:Y:S01]  /*02f0*/  IMAD.MOV.U32 R0, RZ, RZ, -0x3e000000 ;  /* 0xc2000000ff007424 */ /* 0x000fe200078e00ff */
[----:B------:R-:W-:-:S03]  /*0300*/  UMOV UR5, URZ ;  /* 0x000000ff00057c82 */ /* 0x000fc60008000000 */
[----:B0-----:R0:W5:Y:S01]  /*0310*/  TEX.LL RZ, R2, R2, R0, UR4, 2D, 0x1 ;  /* 0x28ff040002027f60 */ /* 0x00116200089e01ff */
[----:B------:R-:W1:Y:S01]  /*0320*/  LDC R11, c[0x0][0x390] ;  /* 0x0000e400ff0b7b82 */ /* 0x000e620000000800 */
[----:B0-----:R-:W0:Y:S01]  /*0330*/  LDCU.64 UR4, c[0x0][0x358] ;  /* 0x00006b00ff0477ac */ /* 0x001e220008000a00 */
[----:B-1----:R-:W-:Y:S01]  /*0340*/  IMAD R4, R4, R11, R5 ;  /* 0x0000000b04047224 */ /* 0x002fe200078e0205 */
[----:B-----5:R-:W-:-:S13]  /*0350*/  FSETP.NEU.AND P0, PT, R2, +INF , PT ;  /* 0x7f8000000200780b */ /* 0x020fda0003f0d000 */
[----:B0-----:R-:W-:Y:S05]  /*0360*/  @!P0 BRA `(.L_x_4) ;  /* 0x0000000400188947 */ /* 0x001fea0003800000 */
[----:B------:R-:W-:Y:S01]  /*0370*/  IABS R3, R11 ;  /* 0x0000000b00037213 */ /* 0x000fe20000000000 */
[----:B------:R-:W0:Y:S01]  /*0380*/  LDC R9, c[0x0][0x398] ;  /* 0x0000e600ff097b82 */ /* 0x000e220000000800 */
[----:B------:R-:W1:Y:S01]  /*0390*/  LDCU UR6, c[0x0][0x3a0] ;  /* 0x00007400ff0677ac */ /* 0x000e620008000800 */
[----:B------:R-:W-:Y:S01]  /*03a0*/  BSSY.RECONVERGENT B0, `(.L_x_5) ;  /* 0x0000028000007945 */ /* 0x000fe20003800200 */
[----:B------:R-:W2:Y:S08]  /*03b0*/  I2F.RP R0, R3 ;  /* 0x0000000300007306 */ /* 0x000eb00000209400 */
[----:B--2---:R-:W2:Y:S02]  /*03c0*/  MUFU.RCP R0, R0 ;  /* 0x0000000000007308 */ /* 0x004ea40000001000 */
[----:B--2---:R-:W-:-:S06]  /*03d0*/  IADD3 R6, PT, PT, R0, 0xffffffe, RZ ;  /* 0x0ffffffe00067810 */ /* 0x004fcc0007ffe0ff */
[----:B------:R2:W3:Y:S02]  /*03e0*/  F2I.FTZ.U32.TRUNC.NTZ R7, R6 ;  /* 0x0000000600077305 */ /* 0x0004e4000021f000 */
[----:B--2---:R-:W-:Y:S02]  /*03f0*/  IMAD.MOV.U32 R6, RZ, RZ, RZ ;  /* 0x000000ffff067224 */ /* 0x004fe400078e00ff */
[----:B---3--:R-:W-:-:S04]  /*0400*/  IMAD.MOV R8, RZ, RZ, -R7 ;  /* 0x000000ffff087224 */ /* 0x008fc800078e0a07 */
[----:B------:R-:W-:Y:S01]  /*0410*/  IMAD R5, R8, R3, RZ ;  /* 0x0000000308057224 */ /* 0x000fe200078e02ff */
[----:B------:R-:W-:-:S03]  /*0420*/  IABS R8, R4 ;  /* 0x0000000400087213 */ /* 0x000fc60000000000 */
[----:B------:R-:W-:Y:S02]  /*0430*/  IMAD.HI.U32 R7, R7, R5, R6 ;  /* 0x0000000507077227 */ /* 0x000fe400078e0006 */
[----:B0-----:R-:W0:Y:S04]  /*0440*/  MUFU.RCP R6, R9 ;  /* 0x0000000900067308 */ /* 0x001e280000001000 */
[----:B------:R-:W-:-:S04]  /*0450*/  IMAD.HI.U32 R5, R7, R8, RZ ;  /* 0x0000000807057227 */ /* 0x000fc800078e00ff */
[----:B------:R-:W-:-:S04]  /*0460*/  IMAD.MOV R0, RZ, RZ, -R5 ;  /* 0x000000ffff007224 */ /* 0x000fc800078e0a05 */
[----:B------:R-:W-:-:S05]  /*0470*/  IMAD R0, R3, R0, R8 ;  /* 0x0000000003007224 */ /* 0x000fca00078e0208 */
[----:B------:R-:W-:Y:S01]  /*0480*/  ISETP.GT.U32.AND P2, PT, R3, R0, PT ;  /* 0x000000000300720c */ /* 0x000fe20003f44070 */
[----:B0-----:R-:W-:-:S04]  /*0490*/  FFMA R7, R6, -R9, 1 ;  /* 0x3f80000006077423 */ /* 0x001fc80000000809 */
[----:B------:R-:W-:-:S08]  /*04a0*/  FFMA R7, R6, R7, R6 ;  /* 0x0000000706077223 */ /* 0x000fd00000000006 */
[-C--:B------:R-:W-:Y:S01]  /*04b0*/  @!P2 IADD3 R0, PT, PT, R0, -R3.reuse, RZ ;  /* 0x800000030000a210 */ /* 0x080fe20007ffe0ff */
[----:B------:R-:W-:Y:S01]  /*04c0*/  @!P2 VIADD R5, R5, 0x1 ;  /* 0x000000010505a836 */ /* 0x000fe20000000000 */
[----:B------:R-:W-:Y:S02]  /*04d0*/  ISETP.NE.AND P2, PT, R11, RZ, PT ;  /* 0x000000ff0b00720c */ /* 0x000fe40003f45270 */
[----:B------:R-:W-:Y:S02]  /*04e0*/  ISETP.GE.U32.AND P0, PT, R0, R3, PT ;  /* 0x000000030000720c */ /* 0x000fe40003f06070 */
[----:B------:R-:W-:-:S04]  /*04f0*/  LOP3.LUT R0, R4, R11, RZ, 0x3c, !PT ;  /* 0x0000000b04007212 */ /* 0x000fc800078e3cff */
[----:B------:R-:W-:-:S07]  /*0500*/  ISETP.GE.AND P1, PT, R0, RZ, PT ;  /* 0x000000ff0000720c */ /* 0x000fce0003f26270 */
[----:B------:R-:W-:-:S06]  /*0510*/  @P0 VIADD R5, R5, 0x1 ;  /* 0x0000000105050836 */ /* 0x000fcc0000000000 */
[----:B------:R-:W-:Y:S01]  /*0520*/  @!P1 IMAD.MOV R5, RZ, RZ, -R5 ;  /* 0x000000ffff059224 */ /* 0x000fe200078e0a05 */
[----:B------:R-:W-:-:S04]  /*0530*/  @!P2 LOP3.LUT R5, RZ, R11, RZ, 0x33, !PT ;  /* 0x0000000bff05a212 */ /* 0x000fc800078e33ff */
[----:B------:R-:W-:-:S05]  /*0540*/  IADD3 R3, PT, PT, -R5, RZ, RZ ;  /* 0x000000ff05037210 */ /* 0x000fca0007ffe1ff */
[----:B------:R-:W-:-:S05]  /*0550*/  IMAD R0, R11, R3, R4 ;  /* 0x000000030b007224 */ /* 0x000fca00078e0204 */
[----:B------:R-:W-:-:S05]  /*0560*/  I2FP.F32.S32 R0, R0 ;  /* 0x0000000000007245 */ /* 0x000fca0000201400 */
[----:B-1----:R-:W-:-:S04]  /*0570*/  FADD R3, R0, -UR6 ;  /* 0x8000000600037e21 */ /* 0x002fc80008000000 */
[----:B------:R-:W-:-:S04]  /*0580*/  FMUL R0, R2, R3 ;  /* 0x0000000302007220 */ /* 0x000fc80000400000 */
[----:B------:R-:W0:Y:S01]  /*0590*/  FCHK P0, R0, R9 ;  /* 0x0000000900007302 */ /* 0x000e220000000000 */
[----:B------:R-:W-:-:S04]  /*05a0*/  FFMA R3, R0, R7, RZ ;  /* 0x0000000700037223 */ /* 0x000fc800000000ff */
[----:B------:R-:W-:-:S04]  /*05b0*/  FFMA R6, R3, -R9, R0 ;  /* 0x8000000903067223 */ /* 0x000fc80000000000 */
[----:B------:R-:W-:Y:S01]  /*05c0*/  FFMA R3, R7, R6, R3 ;  /* 0x0000000607037223 */ /* 0x000fe20000000003 */
[----:B0-----:R-:W-:Y:S06]  /*05d0*/  @!P0 BRA `(.L_x_6) ;  /* 0x0000000000108947 */ /* 0x001fec0003800000 */
[----:B------:R-:W0:Y:S01]  /*05e0*/  LDCU UR6, c[0x0][0x398] ;  /* 0x00007300ff0677ac */ /* 0x000e220008000800 */
[----:B------:R-:W-:Y:S01]  /*05f0*/  MOV R6, 0x620 ;  /* 0x0000062000067802 */ /* 0x000fe20000000f00 */
[----:B0-----:R-:W-:-:S07]  /*0600*/  IMAD.U32 R3, RZ, RZ, UR6 ;  /* 0x00000006ff037e24 */ /* 0x001fce000f8e00ff */
[----:B------:R-:W-:Y:S05]  /*0610*/  CALL.REL.NOINC `($__internal_0_$__cuda_sm3x_div_rn_noftz_f32_slowpath) ;  /* 0x0000000000907944 */ /* 0x000fea0003c00000 */
.L_x_6:
[----:B------:R-:W-:Y:S05]  /*0620*/  BSYNC.RECONVERGENT B0 ;  /* 0x0000000000007941 */ /* 0x000fea0003800200 */
.L_x_5:
[----:B------:R-:W0:Y:S01]  /*0630*/  LDC R11, c[0x0][0x39c] ;  /* 0x0000e700ff0b7b82 */ /* 0x000e220000000800 */
[----:B------:R-:W1:Y:S01]  /*0640*/  LDCU UR6, c[0x0][0x3a4] ;  /* 0x00007480ff0677ac */ /* 0x000e620008000800 */
[----:B------:R-:W-:Y:S01]  /*0650*/  I2FP.F32.S32 R0, R5 ;  /* 0x0000000500007245 */ /* 0x000fe20000201400 */
[----:B------:R-:W-:Y:S05]  /*0660*/  BSSY.RECONVERGENT B0, `(.L_x_7) ;  /* 0x0000013000007945 */ /* 0x000fea0003800200 */
[----:B------:R-:W2:Y:S01]  /*0670*/  LDC.64 R6, c[0x0][0x380] ;  /* 0x0000e000ff067b82 */ /* 0x000ea20000000a00 */
[----:B0-----:R-:W0:Y:S01]  /*0680*/  MUFU.RCP R8, R11 ;  /* 0x0000000b00087308 */ /* 0x001e220000001000 */
[----:B--2---:R-:W-:-:S04]  /*0690*/  IMAD.WIDE R4, R4, 0xc, R6 ;  /* 0x0000000c04047825 */ /* 0x004fc800078e0206 */
[----:B-1----:R-:W-:-:S04]  /*06a0*/  FADD R7, R0, -UR6 ;  /* 0x8000000600077e21 */ /* 0x002fc80008000000 */
[----:B------:R-:W-:Y:S01]  /*06b0*/  FMUL R0, R2, R7 ;  /* 0x0000000702007220 */ /* 0x000fe20000400000 */
[----:B------:R1:W-:Y:S03]  /*06c0*/  STG.E desc[UR4][R4.64], R3 ;  /* 0x0000000304007986 */ /* 0x0003e6000c101904 */
[----:B------:R-:W2:Y:S01]  /*06d0*/  FCHK P0, R0, R11 ;  /* 0x0000000b00007302 */ /* 0x000ea20000000000 */
[----:B0-----:R-:W-:-:S04]  /*06e0*/  FFMA R9, R8, -R11, 1 ;  /* 0x3f80000008097423 */ /* 0x001fc8000000080b */
[----:B------:R-:W-:-:S04]  /*06f0*/  FFMA R9, R8, R9, R8 ;  /* 0x0000000908097223 */ /* 0x000fc80000000008 */
[----:B------:R-:W-:-:S04]  /*0700*/  FFMA R6, R0, R9, RZ ;  /* 0x0000000900067223 */ /* 0x000fc800000000ff */
[----:B------:R-:W-:-:S04]  /*0710*/  FFMA R7, R6, -R11, R0 ;  /* 0x8000000b06077223 */ /* 0x000fc80000000000 */
[----:B------:R-:W-:Y:S01]  /*0720*/  FFMA R7, R9, R7, R6 ;  /* 0x0000000709077223 */ /* 0x000fe20000000006 */
[----:B-12---:R-:W-:Y:S06]  /*0730*/  @!P0 BRA `(.L_x_8) ;  /* 0x0000000000148947 */ /* 0x006fec0003800000 */
[----:B------:R-:W0:Y:S01]  /*0740*/  LDCU UR6, c[0x0][0x39c] ;  /* 0x00007380ff0677ac */ /* 0x000e220008000800 */
[----:B------:R-:W-:Y:S01]  /*0750*/  MOV R6, 0x780 ;  /* 0x0000078000067802 */ /* 0x000fe20000000f00 */
[----:B0-----:R-:W-:-:S07]  /*0760*/  IMAD.U32 R3, RZ, RZ, UR6 ;  /* 0x00000006ff037e24 */ /* 0x001fce000f8e00ff */
[----:B------:R-:W-:Y:S05]  /*0770*/  CALL.REL.NOINC `($__internal_0_$__cuda_sm3x_div_rn_noftz_f32_slowpath) ;  /* 0x0000000000387944 */ /* 0x000fea0003c00000 */
[----:B------:R-:W-:-:S07]  /*0780*/  IMAD.MOV.U32 R7, RZ, RZ, R3 ;  /* 0x000000ffff077224 */ /* 0x000fce00078e0003 */
.L_x_8:
[----:B------:R-:W-:Y:S05]  /*0790*/  BSYNC.RECONVERGENT B0 ;  /* 0x0000000000007941 */ /* 0x000fea0003800200 */
.L_x_7:
[----:B------:R-:W-:Y:S04]  /*07a0*/  STG.E desc[UR4][R4.64+0x4], R7 ;  /* 0x0000040704007986 */ /* 0x000fe8000c101904 */
[----:B------:R-:W-:Y:S01]  /*07b0*/  STG.E desc[UR4][R4.64+0x8], R2 ;  /* 0x0000080204007986 */ /* 0x000fe2000c101904 */
[----:B------:R-:W-:Y:S05]  /*07c0*/  EXIT ;  /* 0x000000000000794d */ /* 0x000fea0003800000 */
.L_x_4:
[----:B------:R-:W0:Y:S01]  /*07d0*/  LDC.64 R2, c[0x0][0x380] ;  /* 0x0000e000ff027b82 */ /* 0x000e220000000a00 */
[----:B------:R-:W-:Y:S01]  /*07e0*/  MOV R5, 0x7fc00001 ;  /* 0x7fc0000100057802 */ /* 0x000fe20000000f00 */
[----:B------:R-:W-:Y:S02]  /*07f0*/  IMAD.MOV.U32 R7, RZ, RZ, 0x7fc00002 ;  /* 0x7fc00002ff077424 */ /* 0x000fe400078e00ff */
[----:B------:R-:W-:Y:S02]  /*0800*/  IMAD.MOV.U32 R9, RZ, RZ, 0x7fc00003 ;  /* 0x7fc00003ff097424 */ /* 0x000fe400078e00ff */
[----:B0-----:R-:W-:-:S05]  /*0810*/  IMAD.WIDE R2, R4, 0xc, R2 ;  /* 0x0000000c04027825 */ /* 0x001fca00078e0202 */
[----:B------:R-:W-:Y:S04]  /*0820*/  STG.E desc[UR4][R2.64], R5 ;  /* 0x0000000502007986 */ /* 0x000fe8000c101904 */
[----:B------:R-:W-:Y:S04]  /*0830*/  STG.E desc[UR4][R2.64+0x4], R7 ;  /* 0x0000040702007986 */ /* 0x000fe8000c101904 */
[----:B------:R-:W-:Y:S01]  /*0840*/  STG.E desc[UR4][R2.64+0x8], R9 ;  /* 0x0000080902007986 */ /* 0x000fe2000c101904 */
[----:B------:R-:W-:Y:S05]  /*0850*/  EXIT ;  /* 0x000000000000794d */ /* 0x000fea0003800000 */
        .weak           $__internal_0_$__cuda_sm3x_div_rn_noftz_f32_slowpath
        .type           $__internal_0_$__cuda_sm3x_div_rn_noftz_f32_slowpath,@function
        .size           $__internal_0_$__cuda_sm3x_div_rn_noftz_f32_slowpath,(.L_x_58 - $__internal_0_$__cuda_sm3x_div_rn_noftz_f32_slowpath)
$__internal_0_$__cuda_sm3x_div_rn_noftz_f32_slowpath:
[----:B------:R-:W-:Y:S01]  /*0860*/  SHF.R.U32.HI R8, RZ, 0x17, R3 ;  /* 0x00000017ff087819 */ /* 0x000fe20000011603 */
[----:B------:R-:W-:Y:S01]  /*0870*/  BSSY.RECONVERGENT B1, `(.L_x_9) ;  /* 0x0000062000017945 */ /* 0x000fe20003800200 */
[----:B------:R-:W-:Y:S02]  /*0880*/  SHF.R.U32.HI R7, RZ, 0x17, R0 ;  /* 0x00000017ff077819 */ /* 0x000fe40000011600 */
[----:B------:R-:W-:Y:S02]  /*0890*/  LOP3.LUT R8, R8, 0xff, RZ, 0xc0, !PT ;  /* 0x000000ff08087812 */ /* 0x000fe400078ec0ff */
[----:B------:R-:W-:Y:S02]  /*08a0*/  LOP3.LUT R12, R7, 0xff, RZ, 0xc0, !PT ;  /* 0x000000ff070c7812 */ /* 0x000fe400078ec0ff */
[----:B------:R-:W-:-:S03]  /*08b0*/  IADD3 R10, PT, PT, R8, -0x1, RZ ;  /* 0xffffffff080a7810 */ /* 0x000fc60007ffe0ff */
[----:B------:R-:W-:Y:S01]  /*08c0*/  VIADD R9, R12, 0xffffffff ;  /* 0xffffffff0c097836 */ /* 0x000fe20000000000 */
[----:B------:R-:W-:-:S04]  /*08d0*/  ISETP.GT.U32.AND P0, PT, R10, 0xfd, PT ;  /* 0x000000fd0a00780c */ /* 0x000fc80003f04070 */
[----:B------:R-:W-:-:S13]  /*08e0*/  ISETP.GT.U32.OR P0, PT, R9, 0xfd, P0 ;  /* 0x000000fd0900780c */ /* 0x000fda0000704470 */
[----:B------:R-:W-:Y:S01]  /*08f0*/  @!P0 IMAD.MOV.U32 R7, RZ, RZ, RZ ;  /* 0x000000ffff078224 */ /* 0x000fe200078e00ff */
[----:B------:R-:W-:Y:S06]  /*0900*/  @!P0 BRA `(.L_x_10) ;  /* 0x00000000005c8947 */ /* 0x000fec0003800000 */
[----:B------:R-:W-:Y:S02]  /*0910*/  FSETP.GTU.FTZ.AND P0, PT, |R0|, +INF , PT ;  /* 0x7f8000000000780b */ /* 0x000fe40003f1c200 */
[----:B------:R-:W-:-:S04]  /*0920*/  FSETP.GTU.FTZ.AND P1, PT, |R3|, +INF , PT ;  /* 0x7f8000000300780b */ /* 0x000fc80003f3c200 */
[----:B------:R-:W-:-:S13]  /*0930*/  PLOP3.LUT P0, PT, P0, P1, PT, 0xf8, 0x8f ;  /* 0x00000000008f781c */ /* 0x000fda0000703f70 */
[----:B------:R-:W-:Y:S05]  /*0940*/  @P0 BRA `(.L_x_11) ;  /* 0x00000004004c0947 */ /* 0x000fea0003800000 */
[----:B------:R-:W-:-:S13]  /*0950*/  LOP3.LUT P0, RZ, R3, 0x7fffffff, R0, 0xc8, !PT ;  /* 0x7fffffff03ff7812 */ /* 0x000fda000780c800 */
[----:B------:R-:W-:Y:S05]  /*0960*/  @!P0 BRA `(.L_x_12) ;  /* 0x00000004003c8947 */ /* 0x000fea0003800000 */
[C---:B------:R-:W-:Y:S02]  /*0970*/  FSETP.NEU.FTZ.AND P2, PT, |R0|.reuse, +INF , PT ;  /* 0x7f8000000000780b */ /* 0x040fe40003f5d200 */
[----:B------:R-:W-:Y:S02]  /*0980*/  FSETP.NEU.FTZ.AND P1, PT, |R3|, +INF , PT ;  /* 0x7f8000000300780b */ /* 0x000fe40003f3d200 */
[----:B------:R-:W-:-:S11]  /*0990*/  FSETP.NEU.FTZ.AND P0, PT, |R0|, +INF , PT ;  /* 0x7f8000000000780b */ /* 0x000fd60003f1d200 */
[----:B------:R-:W-:Y:S05]  /*09a0*/  @!P1 BRA !P2, `(.L_x_12) ;  /* 0x00000004002c9947 */ /* 0x000fea0005000000 */
[----:B------:R-:W-:-:S04]  /*09b0*/  LOP3.LUT P2, RZ, R0, 0x7fffffff, RZ, 0xc0, !PT ;  /* 0x7fffffff00ff7812 */ /* 0x000fc8000784c0ff */
[----:B------:R-:W-:-:S13]  /*09c0*/  PLOP3.LUT P1, PT, P1, P2, PT, 0x2f, 0xf2 ;  /* 0x0000000000f2781c */ /* 0x000fda0000f24577 */
[----:B------:R-:W-:Y:S05]  /*09d0*/  @P1 BRA `(.L_x_13) ;  /* 0x0000000400181947 */ /* 0x000fea0003800000 */
[----:B------:R-:W-:-:S04]  /*09e0*/  LOP3.LUT P1, RZ, R3, 0x7fffffff, RZ, 0xc0, !PT ;  /* 0x7fffffff03ff7812 */ /* 0x000fc8000782c0ff */
[----:B------:R-:W-:-:S13]  /*09f0*/  PLOP3.LUT P0, PT, P0, P1, PT, 0x2f, 0xf2 ;  /* 0x0000000000f2781c */ /* 0x000fda0000702577 */
[----:B------:R-:W-:Y:S05]  /*0a00*/  @P0 BRA `(.L_x_14) ;  /* 0x0000000400000947 */ /* 0x000fea0003800000 */
[----:B------:R-:W-:Y:S02]  /*0a10*/  ISETP.GE.AND P0, PT, R9, RZ, PT ;  /* 0x000000ff0900720c */ /* 0x000fe40003f06270 */
[----:B------:R-:W-:-:S11]  /*0a20*/  ISETP.GE.AND P1, PT, R10, RZ, PT ;  /* 0x000000ff0a00720c */ /* 0x000fd60003f26270 */
[----:B------:R-:W-:Y:S01]  /*0a30*/  @P0 MOV R7, RZ ;  /* 0x000000ff00070202 */ /* 0x000fe20000000f00 */
[----:B------:R-:W-:Y:S02]  /*0a40*/  @!P0 IMAD.MOV.U32 R7, RZ, RZ, -0x40 ;  /* 0xffffffc0ff078424 */ /* 0x000fe400078e00ff */
[----:B------:R-:W-:Y:S01]  /*0a50*/  @!P0 FFMA R0, R0, 1.84467440737095516160e+19, RZ ;  /* 0x5f80000000008823 */ /* 0x000fe200000000ff */
[----:B------:R-:W-:Y:S01]  /*0a60*/  @!P1 FFMA R3, R3, 1.84467440737095516160e+19, RZ ;  /* 0x5f80000003039823 */ /* 0x000fe200000000ff */
[----:B------:R-:W-:-:S07]  /*0a70*/  @!P1 VIADD R7, R7, 0x40 ;  /* 0x0000004007079836 */ /* 0x000fce0000000000 */
.L_x_10:
[----:B------:R-:W-:Y:S01]  /*0a80*/  LEA R10, R8, 0xc0800000, 0x17 ;  /* 0xc0800000080a7811 */ /* 0x000fe200078eb8ff */
[----:B------:R-:W-:Y:S03]  /*0a90*/  BSSY.RECONVERGENT B2, `(.L_x_15) ;  /* 0x0000036000027945 */ /* 0x000fe60003800200 */
[----:B------:R-:W-:Y:S01]  /*0aa0*/  IADD3 R10, PT, PT, -R10, R3, RZ ;  /* 0x000000030a0a7210 */ /* 0x000fe20007ffe1ff */
[----:B------:R-:W-:-:S03]  /*0ab0*/  VIADD R3, R12, 0xffffff81 ;  /* 0xffffff810c037836 */ /* 0x000fc60000000000 */
[----:B------:R-:W0:Y:S01]  /*0ac0*/  MUFU.RCP R9, R10 ;  /* 0x0000000a00097308 */ /* 0x000e220000001000 */
[----:B------:R-:W-:Y:S01]  /*0ad0*/  FADD.FTZ R11, -R10, -RZ ;  /* 0x800000ff0a0b7221 */ /* 0x000fe20000010100 */
[C---:B------:R-:W-:Y:S01]  /*0ae0*/  IMAD R0, R3.reuse, -0x800000, R0 ;  /* 0xff80000003007824 */ /* 0x040fe200078e0200 */
[----:B------:R-:W-:-:S05]  /*0af0*/  IADD3 R8, PT, PT, R3, 0x7f, -R8 ;  /* 0x0000007f03087810 */ /* 0x000fca0007ffe808 */
[----:B------:R-:W-:Y:S02]  /*0b00*/  IMAD.IADD R8, R8, 0x1, R7 ;  /* 0x0000000108087824 */ /* 0x000fe400078e0207 */
[----:B0-----:R-:W-:-:S04]  /*0b10*/  FFMA R12, R9, R11, 1 ;  /* 0x3f800000090c7423 */ /* 0x001fc8000000000b */
[----:B------:R-:W-:-:S04]  /*0b20*/  FFMA R14, R9, R12, R9 ;  /* 0x0000000c090e7223 */ /* 0x000fc80000000009 */
[----:B------:R-:W-:-:S04]  /*0b30*/  FFMA R9, R0, R14, RZ ;  /* 0x0000000e00097223 */ /* 0x000fc800000000ff */
[----:B------:R-:W-:-:S04]  /*0b40*/  FFMA R12, R11, R9, R0 ;  /* 0x000000090b0c7223 */ /* 0x000fc80000000000 */
[----:B------:R-:W-:-:S04]  /*0b50*/  FFMA R9, R14, R12, R9 ;  /* 0x0000000c0e097223 */ /* 0x000fc80000000009 */
[----:B------:R-:W-:-:S04]  /*0b60*/  FFMA R12, R11, R9, R0 ;  /* 0x000000090b0c7223 */ /* 0x000fc80000000000 */
[----:B------:R-:W-:-:S05]  /*0b70*/  FFMA R0, R14, R12, R9 ;  /* 0x0000000c0e007223 */ /* 0x000fca0000000009 */
[----:B------:R-:W-:-:S04]  /*0b80*/  SHF.R.U32.HI R3, RZ, 0x17, R0 ;  /* 0x00000017ff037819 */ /* 0x000fc80000011600 */
[----:B------:R-:W-:-:S04]  /*0b90*/  LOP3.LUT R3, R3, 0xff, RZ, 0xc0, !PT ;  /* 0x000000ff03037812 */ /* 0x000fc800078ec0ff */
[----:B------:R-:W-:-:S05]  /*0ba0*/  IADD3 R11, PT, PT, R3, R8, RZ ;  /* 0x00000008030b7210 */ /* 0x000fca0007ffe0ff */
[----:B------:R-:W-:-:S05]  /*0bb0*/  VIADD R3, R11, 0xffffffff ;  /* 0xffffffff0b037836 */ /* 0x000fca0000000000 */
[----:B------:R-:W-:-:S13]  /*0bc0*/  ISETP.GE.U32.AND P0, PT, R3, 0xfe, PT ;  /* 0x000000fe0300780c */ /* 0x000fda0003f06070 */
[----:B------:R-:W-:Y:S05]  /*0bd0*/  @!P0 BRA `(.L_x_16) ;  /* 0x0000000000808947 */ /* 0x000fea0003800000 */
[----:B------:R-:W-:-:S13]  /*0be0*/  ISETP.GT.AND P0, PT, R11, 0xfe, PT ;  /* 0x000000fe0b00780c */ /* 0x000fda0003f04270 */
[----:B------:R-:W-:Y:S05]  /*0bf0*/  @P0 BRA `(.L_x_17) ;  /* 0x00000000006c0947 */ /* 0x000fea0003800000 */
[----:B------:R-:W-:-:S13]  /*0c00*/  ISETP.GE.AND P0, PT, R11, 0x1, PT ;  /* 0x000000010b00780c */ /* 0x000fda0003f06270 */
[----:B------:R-:W-:Y:S05]  /*0c10*/  @P0 BRA `(.L_x_18) ;  /* 0x0000000000740947 */ /* 0x000fea0003800000 */
[----:B------:R-:W-:Y:S02]  /*0c20*/  ISETP.GE.AND P0, PT, R11, -0x18, PT ;  /* 0xffffffe80b00780c */ /* 0x000fe40003f06270 */
[----:B------:R-:W-:-:S11]  /*0c30*/  LOP3.LUT R0, R0, 0x80000000, RZ, 0xc0, !PT ;  /* 0x8000000000007812 */ /* 0x000fd600078ec0ff */
[----:B------:R-:W-:Y:S05]  /*0c40*/  @!P0 BRA `(.L_x_18) ;  /* 0x0000000000688947 */ /* 0x000fea0003800000 */
[CCC-:B------:R-:W-:Y:S01]  /*0c50*/  FFMA.RZ R3, R14.reuse, R12.reuse, R9.reuse ;  /* 0x0000000c0e037223 */ /* 0x1c0fe2000000c009 */
[C---:B------:R-:W-:Y:S02]  /*0c60*/  VIADD R10, R11.reuse, 0x20 ;  /* 0x000000200b0a7836 */ /* 0x040fe40000000000 */
[CCC-:B------:R-:W-:Y:S01]  /*0c70*/  FFMA.RM R8, R14.reuse, R12.reuse, R9.reuse ;  /* 0x0000000c0e087223 */ /* 0x1c0fe20000004009 */
[----:B------:R-:W-:Y:S02]  /*0c80*/  ISETP.NE.AND P2, PT, R11, RZ, PT ;  /* 0x000000ff0b00720c */ /* 0x000fe40003f45270 */
[----:B------:R-:W-:Y:S01]  /*0c90*/  LOP3.LUT R7, R3, 0x7fffff, RZ, 0xc0, !PT ;  /* 0x007fffff03077812 */ /* 0x000fe200078ec0ff */
[----:B------:R-:W-:Y:S01]  /*0ca0*/  FFMA.RP R3, R14, R12, R9 ;  /* 0x0000000c0e037223 */ /* 0x000fe20000008009 */
[----:B------:R-:W-:Y:S02]  /*0cb0*/  ISETP.NE.AND P1, PT, R11, RZ, PT ;  /* 0x000000ff0b00720c */ /* 0x000fe40003f25270 */
[----:B------:R-:W-:-:S02]  /*0cc0*/  LOP3.LUT R7, R7, 0x800000, RZ, 0xfc, !PT ;  /* 0x0080000007077812 */ /* 0x000fc400078efcff */
[----:B------:R-:W-:Y:S02]  /*0cd0*/  IADD3 R9, PT, PT, -R11, RZ, RZ ;  /* 0x000000ff0b097210 */ /* 0x000fe40007ffe1ff */
[----:B------:R-:W-:Y:S02]  /*0ce0*/  SHF.L.U32 R10, R7, R10, RZ ;  /* 0x0000000a070a7219 */ /* 0x000fe400000006ff */
[----:B------:R-:W-:Y:S02]  /*0cf0*/  FSETP.NEU.FTZ.AND P0, PT, R3, R8, PT ;  /* 0x000000080300720b */ /* 0x000fe40003f1d000 */
[----:B------:R-:W-:Y:S02]  /*0d00*/  SEL R8, R9, RZ, P2 ;  /* 0x000000ff09087207 */ /* 0x000fe40001000000 */
[----:B------:R-:W-:Y:S02]  /*0d10*/  ISETP.NE.AND P1, PT, R10, RZ, P1 ;  /* 0x000000ff0a00720c */ /* 0x000fe40000f25270 */
[----:B------:R-:W-:-:S02]  /*0d20*/  SHF.R.U32.HI R8, RZ, R8, R7 ;  /* 0x00000008ff087219 */ /* 0x000fc40000011607 */
[----:B------:R-:W-:Y:S02]  /*0d30*/  PLOP3.LUT P0, PT, P0, P1, PT, 0xf8, 0x8f ;  /* 0x00000000008f781c */ /* 0x000fe40000703f70 */
[----:B------:R-:W-:Y:S02]  /*0d40*/  SHF.R.U32.HI R10, RZ, 0x1, R8 ;  /* 0x00000001ff0a7819 */ /* 0x000fe40000011608 */
[----:B------:R-:W-:-:S04]  /*0d50*/  SEL R3, RZ, 0x1, !P0 ;  /* 0x00000001ff037807 */ /* 0x000fc80004000000 */
[----:B------:R-:W-:-:S04]  /*0d60*/  LOP3.LUT R3, R3, 0x1, R10, 0xf8, !PT ;  /* 0x0000000103037812 */ /* 0x000fc800078ef80a */
[----:B------:R-:W-:-:S05]  /*0d70*/  LOP3.LUT R3, R3, R8, RZ, 0xc0, !PT ;  /* 0x0000000803037212 */ /* 0x000fca00078ec0ff */
[----:B------:R-:W-:-:S05]  /*0d80*/  IMAD.IADD R3, R10, 0x1, R3 ;  /* 0x000000010a037824 */ /* 0x000fca00078e0203 */
[----:B------:R-:W-:Y:S01]  /*0d90*/  LOP3.LUT R0, R3, R0, RZ, 0xfc, !PT ;  /* 0x0000000003007212 */ /* 0x000fe200078efcff */
[----:B------:R-:W-:Y:S06]  /*0da0*/  BRA `(.L_x_18) ;  /* 0x0000000000107947 */ /* 0x000fec0003800000 */
.L_x_17:
[----:B------:R-:W-:-:S04]  /*0db0*/  LOP3.LUT R0, R0, 0x80000000, RZ, 0xc0, !PT ;  /* 0x8000000000007812 */ /* 0x000fc800078ec0ff */
[----:B------:R-:W-:Y:S01]  /*0dc0*/  LOP3.LUT R0, R0, 0x7f800000, RZ, 0xfc, !PT ;  /* 0x7f80000000007812 */ /* 0x000fe200078efcff */
[----:B------:R-:W-:Y:S06]  /*0dd0*/  BRA `(.L_x_18) ;  /* 0x0000000000047947 */ /* 0x000fec0003800000 */
.L_x_16:
[----:B------:R-:W-:-:S07]  /*0de0*/  IMAD R0, R8, 0x800000, R0 ;  /* 0x0080000008007824 */ /* 0x000fce00078e0200 */
.L_x_18:
[----:B------:R-:W-:Y:S05]  /*0df0*/  BSYNC.RECONVERGENT B2 ;  /* 0x0000000000027941 */ /* 0x000fea0003800200 */
.L_x_15:
[----:B------:R-:W-:Y:S05]  /*0e00*/  BRA `(.L_x_19) ;  /* 0x0000000000207947 */ /* 0x000fea0003800000 */
.L_x_14:
[----:B------:R-:W-:-:S04]  /*0e10*/  LOP3.LUT R0, R3, 0x80000000, R0, 0x48, !PT ;  /* 0x8000000003007812 */ /* 0x000fc800078e4800 */
[----:B------:R-:W-:Y:S01]  /*0e20*/  LOP3.LUT R0, R0, 0x7f800000, RZ, 0xfc, !PT ;  /* 0x7f80000000007812 */ /* 0x000fe200078efcff */
[----:B------:R-:W-:Y:S06]  /*0e30*/  BRA `(.L_x_19) ;  /* 0x0000000000147947 */ /* 0x000fec0003800000 */
.L_x_13:
[----:B------:R-:W-:Y:S01]  /*0e40*/  LOP3.LUT R0, R3, 0x80000000, R0, 0x48, !PT ;  /* 0x8000000003007812 */ /* 0x000fe200078e4800 */
[----:B------:R-:W-:Y:S06]  /*0e50*/  BRA `(.L_x_19) ;  /* 0x00000000000c7947 */ /* 0x000fec0003800000 */
.L_x_12:
[----:B------:R-:W0:Y:S01]  /*0e60*/  MUFU.RSQ R0, -QNAN ;  /* 0xffc0000000007908 */ /* 0x000e220000001400 */
[----:B------:R-:W-:Y:S05]  /*0e70*/  BRA `(.L_x_19) ;  /* 0x0000000000047947 */ /* 0x000fea0003800000 */
.L_x_11:
[----:B------:R-:W-:-:S07]  /*0e80*/  FADD.FTZ R0, R0, R3 ;  /* 0x0000000300007221 */ /* 0x000fce0000010000 */
.L_x_19:
[----:B------:R-:W-:Y:S05]  /*0e90*/  BSYNC.RECONVERGENT B1 ;  /* 0x0000000000017941 */ /* 0x000fea0003800200 */
.L_x_9:
[----:B------:R-:W-:Y:S01]  /*0ea0*/  IMAD.MOV.U32 R7, RZ, RZ, 0x0 ;  /* 0x00000000ff077424 */ /* 0x000fe200078e00ff */
[----:B0-----:R-:W-:-:S03]  /*0eb0*/  MOV R3, R0 ;  /* 0x0000000000037202 */ /* 0x001fc60000000f00 */
[----:B------:R-:W-:Y:S05]  /*0ec0*/  RET.REL.NODEC R6 `(_Z19depthToPCLKernelOgnP6float3yiiffff) ;  /* 0xfffffff0064c7950 */ /* 0x000fea0003c3ffff */
.L_x_20:
[----:B------:R-:W-:-:S00]  /*0ed0*/  BRA `(.L_x_20) ;  /* 0xfffffffc00fc7947 */ /* 0x000fc0000383ffff */
[----:B------:R-:W-:-:S00]  /*0ee0*/  NOP ;  /* 0x0000000000007918 */ /* 0x000fc00000000000 */
        /* <DEDUP_REMOVED lines=9> */
.L_x_58:


//--------------------- .text._Z16depthToPCLKernelPvPKfiiffff --------------------------
	.section	.text._Z16depthToPCLKernelPvPKfiiffff,"ax",@progbits
	.align	128
        .global         _Z16depthToPCLKernelPvPKfiiffff
        .type           _Z16depthToPCLKernelPvPKfiiffff,@function
        .size           _Z16depthToPCLKernelPvPKfiiffff,(.L_x_59 - _Z16depthToPCLKernelPvPKfiiffff)
        .other          _Z16depthToPCLKernelPvPKfiiffff,@"STO_CUDA_ENTRY STV_DEFAULT"
_Z16depthToPCLKernelPvPKfiiffff:
.text._Z16depthToPCLKernelPvPKfiiffff:
[----:B------:R-:W-:Y:S01]  /*0000*/  LDC R1, c[0x0][0x37c] ;  /* 0x0000df00ff017b82 */ /* 0x000fe20000000800 */
[----:B------:R-:W0:Y:S07]  /*0010*/  S2R R0, SR_TID.X ;  /* 0x0000000000007919 */ /* 0x000e2e0000002100 */
[----:B------:R-:W0:Y:S08]  /*0020*/  S2UR UR4, SR_CTAID.X ;  /* 0x00000000000479c3 */ /* 0x000e300000002500 */
[----:B------:R-:W0:Y:S08]  /*0030*/  LDC R5, c[0x0][0x360] ;  /* 0x0000d800ff057b82 */ /* 0x000e300000000800 */
[----:B------:R-:W1:Y:S01]  /*0040*/  LDC.64 R2, c[0x0][0x390] ;  /* 0x0000e400ff027b82 */ /* 0x000e620000000a00 */
[----:B0-----:R-:W-:-:S02]  /*0050*/  IMAD R5, R5, UR4, R0 ;  /* 0x0000000405057c24 */ /* 0x001fc4000f8e0200 */
[----:B-1----:R-:W-:-:S05]  /*0060*/  IMAD R0, R3, R2, RZ ;  /* 0x0000000203007224 */ /* 0x002fca00078e02ff */
[----:B------:R-:W-:-:S13]  /*0070*/  ISETP.GE.AND P0, PT, R5, R0, PT ;  /* 0x000000000500720c */ /* 0x000fda0003f06270 */
[----:B------:R-:W-:Y:S05]  /*0080*/  @P0 EXIT ;  /* 0x000000000000094d */ /* 0x000fea0003800000 */
[----:B------:R-:W0:Y:S01]  /*0090*/  LDC.64 R8, c[0x0][0x388] ;  /* 0x0000e200ff087b82 */ /* 0x000e220000000a00 */
[----:B------:R-:W1:Y:S01]  /*00a0*/  LDCU.64 UR4, c[0x0][0x358] ;  /* 0x00006b00ff0477ac */ /* 0x000e620008000a00 */
[----:B0-----:R-:W-:-:S05]  /*00b0*/  IMAD.WIDE R8, R5, 0x4, R8 ;  /* 0x0000000405087825 */ /* 0x001fca00078e0208 */
[----:B-1----:R-:W2:Y:S01]  /*00c0*/  LDG.E R4, desc[UR4][R8.64] ;  /* 0x0000000408047981 */ /* 0x002ea2000c1e1900 */
[----:B------:R-:W-:Y:S01]  /*00d0*/  BSSY.RECONVERGENT B0, `(.L_x_21) ;  /* 0x0000049000007945 */ /* 0x000fe20003800200 */
[----:B------:R-:W-:Y:S02]  /*00e0*/  IMAD.MOV.U32 R11, RZ, RZ, 0x7fc00003 ;  /* 0x7fc00003ff0b7424 */ /* 0x000fe400078e00ff */
[----:B------:R-:W-:Y:S02]  /*00f0*/  IMAD.MOV.U32 R6, RZ, RZ, 0x7fc00001 ;  /* 0x7fc00001ff067424 */ /* 0x000fe400078e00ff */
[----:B------:R-:W-:Y:S01]  /*0100*/  IMAD.MOV.U32 R7, RZ, RZ, 0x7fc00002 ;  /* 0x7fc00002ff077424 */ /* 0x000fe200078e00ff */
[----:B--2---:R-:W-:-:S13]  /*0110*/  FSETP.NEU.AND P0, PT, R4, RZ, PT ;  /* 0x000000ff0400720b */ /* 0x004fda0003f0d000 */
[----:B------:R-:W-:Y:S05]  /*0120*/  @!P0 BRA `(.L_x_22) ;  /* 0x00000004000c8947 */ /* 0x000fea0003800000 */
[----:B------:R-:W-:Y:S01]  /*0130*/  IABS R3, R2 ;  /* 0x0000000200037213 */ /* 0x000fe20000000000 */
[----:B------:R-:W0:Y:S01]  /*0140*/  LDCU UR6, c[0x0][0x3a0] ;  /* 0x00007400ff0677ac */ /* 0x000e220008000800 */
[----:B------:R-:W-:Y:S02]  /*0150*/  BSSY.RECONVERGENT B1, `(.L_x_23) ;  /* 0x000002a000017945 */ /* 0x000fe40003800200 */
[----:B------:R-:W1:Y:S08]  /*0160*/  I2F.RP R0, R3 ;  /* 0x0000000300007306 */ /* 0x000e700000209400 */
[----:B-1----:R-:W1:Y:S02]  /*0170*/  MUFU.RCP R0, R0 ;  /* 0x0000000000007308 */ /* 0x002e640000001000 */
[----:B-1----:R-:W-:-:S06]  /*0180*/  VIADD R6, R0, 0xffffffe ;  /* 0x0ffffffe00067836 */ /* 0x002fcc0000000000 */
[----:B------:R1:W2:Y:S02]  /*0190*/  F2I.FTZ.U32.TRUNC.NTZ R7, R6 ;  /* 0x0000000600077305 */ /* 0x0002a4000021f000 */
[----:B-1----:R-:W-:Y:S02]  /*01a0*/  HFMA2 R6, -RZ, RZ, 0, 0 ;  /* 0x00000000ff067431 */ /* 0x002fe400000001ff */
[----:B--2---:R-:W-:-:S04]  /*01b0*/  IMAD.MOV R8, RZ, RZ, -R7 ;  /* 0x000000ffff087224 */ /* 0x004fc800078e0a07 */
[----:B------:R-:W-:Y:S01]  /*01c0*/  IMAD R9, R8, R3, RZ ;  /* 0x0000000308097224 */ /* 0x000fe200078e02ff */
[----:B------:R-:W-:-:S03]  /*01d0*/  IABS R8, R5 ;  /* 0x0000000500087213 */ /* 0x000fc60000000000 */
[----:B------:R-:W-:Y:S02]  /*01e0*/  IMAD.HI.U32 R7, R7, R9, R6 ;  /* 0x0000000907077227 */ /* 0x000fe400078e0006 */
[----:B------:R-:W1:Y:S04]  /*01f0*/  LDC R9, c[0x0][0x398] ;  /* 0x0000e600ff097b82 */ /* 0x000e680000000800 */
[----:B------:R-:W-:-:S04]  /*0200*/  IMAD.HI.U32 R6, R7, R8, RZ ;  /* 0x0000000807067227 */ /* 0x000fc800078e00ff */
[----:B------:R-:W-:-:S04]  /*0210*/  IMAD.MOV R0, RZ, RZ, -R6 ;  /* 0x000000ffff007224 */ /* 0x000fc800078e0a06 */
[----:B------:R-:W-:-:S05]  /*0220*/  IMAD R0, R3, R0, R8 ;  /* 0x0000000003007224 */ /* 0x000fca00078e0208 */
[----:B------:R-:W-:Y:S01]  /*0230*/  ISETP.GT.U32.AND P2, PT, R3, R0, PT ;  /* 0x000000000300720c */ /* 0x000fe20003f44070 */
[----:B-1----:R-:W1:-:S12]  /*0240*/  MUFU.RCP R7, R9 ;  /* 0x0000000900077308 */ /* 0x002e580000001000 */
[----:B------:R-:W-:Y:S02]  /*0250*/  @!P2 IMAD.IADD R0, R0, 0x1, -R3 ;  /* 0x000000010000a824 */ /* 0x000fe400078e0a03 */
[----:B------:R-:W-:Y:S01]  /*0260*/  @!P2 VIADD R6, R6, 0x1 ;  /* 0x000000010606a836 */ /* 0x000fe20000000000 */
[----:B------:R-:W-:Y:S02]  /*0270*/  ISETP.NE.AND P2, PT, R2, RZ, PT ;  /* 0x000000ff0200720c */ /* 0x000fe40003f45270 */
[----:B------:R-:W-:Y:S02]  /*0280*/  ISETP.GE.U32.AND P0, PT, R0, R3, PT ;  /* 0x000000030000720c */ /* 0x000fe40003f06070 */
[----:B------:R-:W-:-:S04]  /*0290*/  LOP3.LUT R0, R5, R2, RZ, 0x3c, !PT ;  /* 0x0000000205007212 */ /* 0x000fc800078e3cff */
[----:B------:R-:W-:-:S07]  /*02a0*/  ISETP.GE.AND P1, PT, R0, RZ, PT ;  /* 0x000000ff0000720c */ /* 0x000fce0003f26270 */
[----:B------:R-:W-:-:S06]  /*02b0*/  @P0 VIADD R6, R6, 0x1 ;  /* 0x0000000106060836 */ /* 0x000fcc0000000000 */
[----:B------:R-:W-:Y:S02]  /*02c0*/  @!P1 IADD3 R6, PT, PT, -R6, RZ, RZ ;  /* 0x000000ff06069210 */ /* 0x000fe40007ffe1ff */
[----:B------:R-:W-:-:S05]  /*02d0*/  @!P2 LOP3.LUT R6, RZ, R2, RZ, 0x33, !PT ;  /* 0x00000002ff06a212 */ /* 0x000fca00078e33ff */
[----:B------:R-:W-:-:S04]  /*02e0*/  IMAD.MOV R0, RZ, RZ, -R6 ;  /* 0x000000ffff007224 */ /* 0x000fc800078e0a06 */
[----:B------:R-:W-:-:S05]  /*02f0*/  IMAD R2, R2, R0, R5 ;  /* 0x0000000002027224 */ /* 0x000fca00078e0205 */
[----:B------:R-:W-:-:S05]  /*0300*/  I2FP.F32.S32 R2, R2 ;  /* 0x0000000200027245 */ /* 0x000fca0000201400 */
[----:B0-----:R-:W-:Y:S01]  /*0310*/  FADD R3, R2, -UR6 ;  /* 0x8000000602037e21 */ /* 0x001fe20008000000 */
[----:B-1----:R-:W-:-:S03]  /*0320*/  FFMA R2, R7, -R9, 1 ;  /* 0x3f80000007027423 */ /* 0x002fc60000000809 */
[----:B------:R-:W-:Y:S01]  /*0330*/  FMUL R0, R4, R3 ;  /* 0x0000000304007220 */ /* 0x000fe20000400000 */
[----:B------:R-:W-:-:S03]  /*0340*/  FFMA R7, R7, R2, R7 ;  /* 0x0000000207077223 */ /* 0x000fc60000000007 */
        /* <DEDUP_REMOVED lines=8> */
[----:B------:R-:W-:Y:S05]  /*03d0*/  CALL.REL.NOINC `($__internal_1_$__cuda_sm3x_div_rn_noftz_f32_slowpath) ;  /* 0x0000000000787944 */ /* 0x000fea0003c00000 */
[----:B------:R-:W-:-:S07]  /*03e0*/  IMAD.MOV.U32 R2, RZ, RZ, R0 ;  /* 0x000000ffff027224 */ /* 0x000fce00078e0000 */
.L_x_24:
[----:B------:R-:W-:Y:S05]  /*03f0*/  BSYNC.RECONVERGENT B1 ;  /* 0x0000000000017941 */ /* 0x000fea0003800200 */
.L_x_23:
[----:B------:R-:W0:Y:S01]  /*0400*/  LDC R9, c[0x0][0x39c] ;  /* 0x0000e700ff097b82 */ /* 0x000e220000000800 */
[----:B------:R-:W1:Y:S01]  /*0410*/  LDCU UR6, c[0x0][0x3a4] ;  /* 0x00007480ff0677ac */ /* 0x000e620008000800 */
[----:B------:R-:W-:Y:S01]  /*0420*/  I2FP.F32.S32 R6, R6 ;  /* 0x0000000600067245 */ /* 0x000fe20000201400 */
[----:B------:R-:W-:Y:S04]  /*0430*/  BSSY.RECONVERGENT B1, `(.L_x_25) ;  /* 0x0000011000017945 */ /* 0x000fe80003800200 */
[----:B-1----:R-:W-:-:S04]  /*0440*/  FADD R3, R6, -UR6 ;  /* 0x8000000606037e21 */ /* 0x002fc80008000000 */
[----:B------:R-:W-:Y:S01]  /*0450*/  FMUL R0, R4, R3 ;  /* 0x0000000304007220 */ /* 0x000fe20000400000 */
[----:B0-----:R-:W0:Y:S08]  /*0460*/  MUFU.RCP R7, R9 ;  /* 0x0000000900077308 */ /* 0x001e300000001000 */
[----:B------:R-:W1:Y:S01]  /*0470*/  FCHK P0, R0, R9 ;  /* 0x0000000900007302 */ /* 0x000e620000000000 */
[----:B0-----:R-:W-:-:S04]  /*0480*/  FFMA R6, R7, -R9, 1 ;  /* 0x3f80000007067423 */ /* 0x001fc80000000809 */
[----:B------:R-:W-:Y:S01]  /*0490*/  FFMA R7, R7, R6, R7 ;  /* 0x0000000607077223 */ /* 0x000fe20000000007 */
[----:B------:R-:W-:-:S03]  /*04a0*/  IMAD.MOV.U32 R6, RZ, RZ, R2 ;  /* 0x000000ffff067224 */ /* 0x000fc600078e0002 */
[----:B------:R-:W-:-:S04]  /*04b0*/  FFMA R3, R0, R7, RZ ;  /* 0x0000000700037223 */ /* 0x000fc800000000ff */
[----:B------:R-:W-:-:S04]  /*04c0*/  FFMA R8, R3, -R9, R0 ;  /* 0x8000000903087223 */ /* 0x000fc80000000000 */
[----:B------:R-:W-:Y:S01]  /*04d0*/  FFMA R7, R7, R8, R3 ;  /* 0x0000000807077223 */ /* 0x000fe20000000003 */
[----:B-1----:R-:W-:Y:S06]  /*04e0*/  @!P0 BRA `(.L_x_26) ;  /* 0x0000000000148947 */ /* 0x002fec0003800000 */
[----:B------:R-:W0:Y:S01]  /*04f0*/  LDCU UR6, c[0x0][0x39c] ;  /* 0x00007380ff0677ac */ /* 0x000e220008000800 */
[----:B------:R-:W-:Y:S02]  /*0500*/  MOV R2, 0x530 ;  /* 0x0000053000027802 */ /* 0x000fe40000000f00 */
[----:B0-----:R-:W-:-:S07]  /*0510*/  MOV R3, UR6 ;  /* 0x0000000600037c02 */ /* 0x001fce0008000f00 */
[----:B------:R-:W-:Y:S05]  /*0520*/  CALL.REL.NOINC `($__internal_1_$__cuda_sm3x_div_rn_noftz_f32_slowpath) ;  /* 0x0000000000247944 */ /* 0x000fea0003c00000 */
[----:B------:R-:W-:-:S07]  /*0530*/  IMAD.MOV.U32 R7, RZ, RZ, R0 ;  /* 0x000000ffff077224 */ /* 0x000fce00078e0000 */
.L_x_26:
[----:B------:R-:W-:Y:S05]  /*0540*/  BSYNC.RECONVERGENT B1 ;  /* 0x0000000000017941 */ /* 0x000fea0003800200 */
.L_x_25:
[----:B------:R-:W-:-:S07]  /*0550*/  IMAD.MOV.U32 R11, RZ, RZ, R4 ;  /* 0x000000ffff0b7224 */ /* 0x000fce00078e0004 */
.L_x_22:
[----:B------:R-:W-:Y:S05]  /*0560*/  BSYNC.RECONVERGENT B0 ;  /* 0x0000000000007941 */ /* 0x000fea0003800200 */
.L_x_21:
[----:B------:R-:W0:Y:S02]  /*0570*/  LDC.64 R2, c[0x0][0x380] ;  /* 0x0000e000ff027b82 */ /* 0x000e240000000a00 */
[----:B0-----:R-:W-:-:S05]  /*0580*/  IMAD.WIDE R2, R5, 0x10, R2 ;  /* 0x0000001005027825 */ /* 0x001fca00078e0202 */
[----:B------:R-:W-:Y:S04]  /*0590*/  STG.E.64 desc[UR4][R2.64], R6 ;  /* 0x0000000602007986 */ /* 0x000fe8000c101b04 */
[----:B------:R-:W-:Y:S01]  /*05a0*/  STG.E desc[UR4][R2.64+0x8], R11 ;  /* 0x0000080b02007986 */ /* 0x000fe2000c101904 */
[----:B------:R-:W-:Y:S05]  /*05b0*/  EXIT ;  /* 0x000000000000794d */ /* 0x000fea0003800000 */
        .weak           $__internal_1_$__cuda_sm3x_div_rn_noftz_f32_slowpath
        .type           $__internal_1_$__cuda_sm3x_div_rn_noftz_f32_slowpath,@function
        .size           $__internal_1_$__cuda_sm3x_div_rn_noftz_f32_slowpath,(.L_x_59 - $__internal_1_$__cuda_sm3x_div_rn_noftz_f32_slowpath)
$__internal_1_$__cuda_sm3x_div_rn_noftz_f32_slowpath:
[----:B------:R-:W-:Y:S01]  /*05c0*/  SHF.R.U32.HI R8, RZ, 0x17, R3 ;  /* 0x00000017ff087819 */ /* 0x000fe20000011603 */
[----:B------:R-:W-:Y:S01]  /*05d0*/  BSSY.RECONVERGENT B2, `(.L_x_27) ;  /* 0x0000062000027945 */ /* 0x000fe20003800200 */
[----:B------:R-:W-:Y:S02]  /*05e0*/  SHF.R.U32.HI R7, RZ, 0x17, R0 ;  /* 0x00000017ff077819 */ /* 0x000fe40000011600 */
[----:B------:R-:W-:Y:S02]  /*05f0*/  LOP3.LUT R12, R8, 0xff, RZ, 0xc0, !PT ;  /* 0x000000ff080c7812 */ /* 0x000fe400078ec0ff */
[----:B------:R-:W-:-:S03]  /*0600*/  LOP3.LUT R10, R7, 0xff, RZ, 0xc0, !PT ;  /* 0x000000ff070a7812 */ /* 0x000fc600078ec0ff */
[----:B------:R-:W-:Y:S02]  /*0610*/  VIADD R9, R12, 0xffffffff ;  /* 0xffffffff0c097836 */ /* 0x000fe40000000000 */
[----:B------:R-:W-:-:S03]  /*0620*/  VIADD R8, R10, 0xffffffff ;  /* 0xffffffff0a087836 */ /* 0x000fc60000000000 */
[----:B------:R-:W-:-:S04]  /*0630*/  ISETP.GT.U32.AND P0, PT, R9, 0xfd, PT ;  /* 0x000000fd0900780c */ /* 0x000fc80003f04070 */
[----:B------:R-:W-:-:S13]  /*0640*/  ISETP.GT.U32.OR P0, PT, R8, 0xfd, P0 ;  /* 0x000000fd0800780c */ /* 0x000fda0000704470 */
[----:B------:R-:W-:Y:S01]  /*0650*/  @!P0 MOV R7, RZ ;  /* 0x000000ff00078202 */ /* 0x000fe20000000f00 */
        /* <DEDUP_REMOVED lines=19> */
[----:B------:R-:W-:Y:S02]  /*0790*/  @P0 IMAD.MOV.U32 R7, RZ, RZ, RZ ;  /* 0x000000ffff070224 */ /* 0x000fe400078e00ff */
[----:B------:R-:W-:Y:S01]  /*07a0*/  @!P0 FFMA R0, R0, 1.84467440737095516160e+19, RZ ;  /* 0x5f80000000008823 */ /* 0x000fe200000000ff */
[----:B------:R-:W-:Y:S02]  /*07b0*/  @!P0 IMAD.MOV.U32 R7, RZ, RZ, -0x40 ;  /* 0xffffffc0ff078424 */ /* 0x000fe400078e00ff */
[----:B------:R-:W-:Y:S02]  /*07c0*/  @!P1 FFMA R3, R3, 1.84467440737095516160e+19, RZ ;  /* 0x5f80000003039823 */ /* 0x000fe400000000ff */
[----:B------:R-:W-:-:S07]  /*07d0*/  @!P1 VIADD R7, R7, 0x40 ;  /* 0x0000004007079836 */ /* 0x000fce0000000000 */
.L_x_28:
[----:B------:R-:W-:Y:S01]  /*07e0*/  LEA R8, R12, 0xc0800000, 0x17 ;  /* 0xc08000000c087811 */ /* 0x000fe200078eb8ff */
[----:B------:R-:W-:Y:S04]  /*07f0*/  BSSY.RECONVERGENT B3, `(.L_x_33) ;  /* 0x0000036000037945 */ /* 0x000fe80003800200 */
[----:B------:R-:W-:Y:S01]  /*0800*/  IMAD.IADD R8, R3, 0x1, -R8 ;  /* 0x0000000103087824 */ /* 0x000fe200078e0a08 */
[----:B------:R-:W-:-:S03]  /*0810*/  IADD3 R3, PT, PT, R10, -0x7f, RZ ;  /* 0xffffff810a037810 */ /* 0x000fc60007ffe0ff */
[----:B------:R0:W1:Y:S01]  /*0820*/  MUFU.RCP R9, R8 ;  /* 0x0000000800097308 */ /* 0x0000620000001000 */
[----:B------:R-:W-:Y:S01]  /*0830*/  FADD.FTZ R11, -R8, -RZ ;  /* 0x800000ff080b7221 */ /* 0x000fe20000010100 */
[C---:B------:R-:W-:Y:S01]  /*0840*/  IMAD R0, R3.reuse, -0x800000, R0 ;  /* 0xff80000003007824 */ /* 0x040fe200078e0200 */
[----:B0-----:R-:W-:-:S05]  /*0850*/  IADD3 R8, PT, PT, R3, 0x7f, -R12 ;  /* 0x0000007f03087810 */ /* 0x001fca0007ffe80c */
[----:B------:R-:W-:Y:S02]  /*0860*/  IMAD.IADD R8, R8, 0x1, R7 ;  /* 0x0000000108087824 */ /* 0x000fe400078e0207 */
[----:B-1----:R-:W-:-:S04]  /*0870*/  FFMA R10, R9, R11, 1 ;  /* 0x3f800000090a7423 */ /* 0x002fc8000000000b */
[----:B------:R-:W-:-:S04]  /*0880*/  FFMA R14, R9, R10, R9 ;  /* 0x0000000a090e7223 */ /* 0x000fc80000000009 */
[----:B------:R-:W-:-:S04]  /*0890*/  FFMA R9, R0, R14, RZ ;  /* 0x0000000e00097223 */ /* 0x000fc800000000ff */
[----:B------:R-:W-:-:S04]  /*08a0*/  FFMA R10, R11, R9, R0 ;  /* 0x000000090b0a7223 */ /* 0x000fc80000000000 */
[----:B------:R-:W-:-:S04]  /*08b0*/  FFMA R9, R14, R10, R9 ;  /* 0x0000000a0e097223 */ /* 0x000fc80000000009 */
[----:B------:R-:W-:-:S04]  /*08c0*/  FFMA R10, R11, R9, R0 ;  /* 0x000000090b0a7223 */ /* 0x000fc80000000000 */
[----:B------:R-:W-:-:S05]  /*08d0*/  FFMA R0, R14, R10, R9 ;  /* 0x0000000a0e007223 */ /* 0x000fca0000000009 */
[----:B------:R-:W-:-:S04]  /*08e0*/  SHF.R.U32.HI R3, RZ, 0x17, R0 ;  /* 0x00000017ff037819 */ /* 0x000fc80000011600 */
[----:B------:R-:W-:-:S05]  /*08f0*/  LOP3.LUT R3, R3, 0xff, RZ, 0xc0, !PT ;  /* 0x000000ff03037812 */ /* 0x000fca00078ec0ff */
[----:B------:R-:W-:-:S04]  /*0900*/  IMAD.IADD R11, R3, 0x1, R8 ;  /* 0x00000001030b7824 */ /* 0x000fc800078e0208 */
        /* <DEDUP_REMOVED lines=11> */
[CCC-:B------:R-:W-:Y:S01]  /*09c0*/  FFMA.RM R8, R14.reuse, R10.reuse, R9.reuse ;  /* 0x0000000a0e087223 */ /* 0x1c0fe20000004009 */
[C---:B------:R-:W-:Y:S02]  /*09d0*/  ISETP.NE.AND P2, PT, R11.reuse, RZ, PT ;  /* 0x000000ff0b00720c */ /* 0x040fe40003f45270 */
[----:B------:R-:W-:Y:S02]  /*09e0*/  ISETP.NE.AND P1, PT, R11, RZ, PT ;  /* 0x000000ff0b00720c */ /* 0x000fe40003f25270 */
[----:B------:R-:W-:Y:S01]  /*09f0*/  LOP3.LUT R7, R3, 0x7fffff, RZ, 0xc0, !PT ;  /* 0x007fffff03077812 */ /* 0x000fe200078ec0ff */
[----:B------:R-:W-:Y:S01]  /*0a00*/  FFMA.RP R3, R14, R10, R9 ;  /* 0x0000000a0e037223 */ /* 0x000fe20000008009 */
[C---:B------:R-:W-:Y:S01]  /*0a10*/  VIADD R10, R11.reuse, 0x20 ;  /* 0x000000200b0a7836 */ /* 0x040fe20000000000 */
[----:B------:R-:W-:Y:S02]  /*0a20*/  IADD3 R9, PT, PT, -R11, RZ, RZ ;  /* 0x000000ff0b097210 */ /* 0x000fe40007ffe1ff */
[----:B------:R-:W-:-:S02]  /*0a30*/  LOP3.LUT R7, R7, 0x800000, RZ, 0xfc, !PT ;  /* 0x0080000007077812 */ /* 0x000fc400078efcff */
[----:B------:R-:W-:Y:S02]  /*0a40*/  FSETP.NEU.FTZ.AND P0, PT, R3, R8, PT ;  /* 0x000000080300720b */ /* 0x000fe40003f1d000 */
[----:B------:R-:W-:Y:S02]  /*0a50*/  SHF.L.U32 R10, R7, R10, RZ ;  /* 0x0000000a070a7219 */ /* 0x000fe400000006ff */
[----:B------:R-:W-:Y:S02]  /*0a60*/  SEL R8, R9, RZ, P2 ;  /* 0x000000ff09087207 */ /* 0x000fe40001000000 */
[----:B------:R-:W-:Y:S02]  /*0a70*/  ISETP.NE.AND P1, PT, R10, RZ, P1 ;  /* 0x000000ff0a00720c */ /* 0x000fe40000f25270 */
[----:B------:R-:W-:Y:S02]  /*0a80*/  SHF.R.U32.HI R8, RZ, R8, R7 ;  /* 0x00000008ff087219 */ /* 0x000fe40000011607 */
[----:B------:R-:W-:-:S02]  /*0a90*/  PLOP3.LUT P0, PT, P0, P1, PT, 0xf8, 0x8f ;  /* 0x00000000008f781c */ /* 0x000fc40000703f70 */
[----:B------:R-:W-:Y:S02]  /*0aa0*/  SHF.R.U32.HI R10, RZ, 0x1, R8 ;  /* 0x00000001ff0a7819 */ /* 0x000fe40000011608 */
[----:B------:R-:W-:-:S04]  /*0ab0*/  SEL R3, RZ, 0x1, !P0 ;  /* 0x00000001ff037807 */ /* 0x000fc80004000000 */
[----:B------:R-:W-:-:S04]  /*0ac0*/  LOP3.LUT R3, R3, 0x1, R10, 0xf8, !PT ;  /* 0x0000000103037812 */ /* 0x000fc800078ef80a */
[----:B------:R-:W-:-:S05]  /*0ad0*/  LOP3.LUT R3, R3, R8, RZ, 0xc0, !PT ;  /* 0x0000000803037212 */ /* 0x000fca00078ec0ff */
[----:B------:R-:W-:-:S05]  /*0ae0*/  IMAD.IADD R3, R10, 0x1, R3 ;  /* 0x000000010a037824 */ /* 0x000fca00078e0203 */
[----:B------:R-:W-:Y:S01]  /*0af0*/  LOP3.LUT R0, R3, R0, RZ, 0xfc, !PT ;  /* 0x0000000003007212 */ /* 0x000fe200078efcff */
[----:B------:R-:W-:Y:S06]  /*0b00*/  BRA `(.L_x_36) ;  /* 0x0000000000107947 */ /* 0x000fec0003800000 */
.L_x_35:
[----:B------:R-:W-:-:S04]  /*0b10*/  LOP3.LUT R0, R0, 0x80000000, RZ, 0xc0, !PT ;  /* 0x8000000000007812 */ /* 0x000fc800078ec0ff */
[----:B------:R-:W-:Y:S01]  /*0b20*/  LOP3.LUT R0, R0, 0x7f800000, RZ, 0xfc, !PT ;  /* 0x7f80000000007812 */ /* 0x000fe200078efcff */
[----:B------:R-:W-:Y:S06]  /*0b30*/  BRA `(.L_x_36) ;  /* 0x0000000000047947 */ /* 0x000fec0003800000 */
.L_x_34:
[----:B------:R-:W-:-:S07]  /*0b40*/  IMAD R0, R8, 0x800000, R0 ;  /* 0x0080000008007824 */ /* 0x000fce00078e0200 */
.L_x_36:
[----:B------:R-:W-:Y:S05]  /*0b50*/  BSYNC.RECONVERGENT B3 ;  /* 0x0000000000037941 */ /* 0x000fea0003800200 */
.L_x_33:
[----:B------:R-:W-:Y:S05]  /*0b60*/  BRA `(.L_x_37) ;  /* 0x0000000000207947 */ /* 0x000fea0003800000 */
.L_x_32:
[----:B------:R-:W-:-:S04]  /*0b70*/  LOP3.LUT R0, R3, 0x80000000, R0, 0x48, !PT ;  /* 0x8000000003007812 */ /* 0x000fc800078e4800 */
[----:B------:R-:W-:Y:S01]  /*0b80*/  LOP3.LUT R0, R0, 0x7f800000, RZ, 0xfc, !PT ;  /* 0x7f80000000007812 */ /* 0x000fe200078efcff */
[----:B------:R-:W-:Y:S06]  /*0b90*/  BRA `(.L_x_37) ;  /* 0x0000000000147947 */ /* 0x000fec0003800000 */
.L_x_31:
[----:B------:R-:W-:Y:S01]  /*0ba0*/  LOP3.LUT R0, R3, 0x80000000, R0, 0x48, !PT ;  /* 0x8000000003007812 */ /* 0x000fe200078e4800 */
[----:B------:R-:W-:Y:S06]  /*0bb0*/  BRA `(.L_x_37) ;  /* 0x00000000000c7947 */ /* 0x000fec0003800000 */
.L_x_30:
[----:B------:R-:W0:Y:S01]  /*0bc0*/  MUFU.RSQ R0, -QNAN ;  /* 0xffc0000000007908 */ /* 0x000e220000001400 */
[----:B------:R-:W-:Y:S05]  /*0bd0*/  BRA `(.L_x_37) ;  /* 0x0000000000047947 */ /* 0x000fea0003800000 */
.L_x_29:
[----:B------:R-:W-:-:S07]  /*0be0*/  FADD.FTZ R0, R0, R3 ;  /* 0x0000000300007221 */ /* 0x000fce0000010000 */
.L_x_37:
[----:B------:R-:W-:Y:S05]  /*0bf0*/  BSYNC.RECONVERGENT B2 ;  /* 0x0000000000027941 */ /* 0x000fea0003800200 */
.L_x_27:
[----:B------:R-:W-:-:S04]  /*0c00*/  IMAD.MOV.U32 R3, RZ, RZ, 0x0 ;  /* 0x00000000ff037424 */ /* 0x000fc800078e00ff */
[----:B0-----:R-:W-:Y:S05]  /*0c10*/  RET.REL.NODEC R2 `(_Z16depthToPCLKernelPvPKfiiffff) ;  /* 0xfffffff002f87950 */ /* 0x001fea0003c3ffff */
.L_x_38:
        /* <DEDUP_REMOVED lines=14> */
.L_x_59:


//--------------------- .text._Z19uint32ToUint8KernelPhPKjiii --------------------------
	.section	.text._Z19uint32ToUint8KernelPhPKjiii,"ax",@progbits
	.align	128
        .global         _Z19uint32ToUint8KernelPhPKjiii
        .type           _Z19uint32ToUint8KernelPhPKjiii,@function
        .size           _Z19uint32ToUint8KernelPhPKjiii,(.L_x_63 - _Z19uint32ToUint8KernelPhPKjiii)
        .other          _Z19uint32ToUint8KernelPhPKjiii,@"STO_CUDA_ENTRY STV_DEFAULT"
_Z19uint32ToUint8KernelPhPKjiii:
.text._Z19uint32ToUint8KernelPhPKjiii:
        /* <DEDUP_REMOVED lines=9> */
[----:B------:R-:W-:Y:S01]  /*0090*/  IABS R3, R2 ;  /* 0x0000000200037213 */ /* 0x000fe20000000000 */
[----:B------:R-:W0:Y:S03]  /*00a0*/  LDCU UR4, c[0x0][0x398] ;  /* 0x00007300ff0477ac */ /* 0x000e260008000800 */
[----:B------:R-:W1:Y:S01]  /*00b0*/  I2F.RP R0, R3 ;  /* 0x0000000300007306 */ /* 0x000e620000209400 */
[----:B------:R-:W2:Y:S07]  /*00c0*/  LDCU.128 UR8, c[0x0][0x380] ;  /* 0x00007000ff0877ac */ /* 0x000eae0008000c00 */
[----:B-1----:R-:W1:Y:S02]  /*00d0*/  MUFU.RCP R0, R0 ;  /* 0x0000000000007308 */ /* 0x002e640000001000 */
[----:B-1----:R-:W-:-:S06]  /*00e0*/  VIADD R6, R0, 0xffffffe ;  /* 0x0ffffffe00067836 */ /* 0x002fcc0000000000 */
[----:B------:R1:W3:Y:S02]  /*00f0*/  F2I.FTZ.U32.TRUNC.NTZ R7, R6 ;  /* 0x0000000600077305 */ /* 0x0002e4000021f000 */
[----:B-1----:R-:W-:Y:S02]  /*0100*/  HFMA2 R6, -RZ, RZ, 0, 0 ;  /* 0x00000000ff067431 */ /* 0x002fe400000001ff */
[----:B---3--:R-:W-:-:S04]  /*0110*/  IMAD.MOV R4, RZ, RZ, -R7 ;  /* 0x000000ffff047224 */ /* 0x008fc800078e0a07 */
[----:B------:R-:W-:Y:S01]  /*0120*/  IMAD R9, R4, R3, RZ ;  /* 0x0000000304097224 */ /* 0x000fe200078e02ff */
[----:B------:R-:W-:-:S03]  /*0130*/  IABS R4, R5 ;  /* 0x0000000500047213 */ /* 0x000fc60000000000 */
[----:B------:R-:W-:-:S06]  /*0140*/  IMAD.HI.U32 R7, R7, R9, R6 ;  /* 0x0000000907077227 */ /* 0x000fcc00078e0006 */
[----:B------:R-:W-:-:S04]  /*0150*/  IMAD.HI.U32 R7, R7, R4, RZ ;  /* 0x0000000407077227 */ /* 0x000fc800078e00ff */
[----:B------:R-:W-:-:S04]  /*0160*/  IMAD.MOV R0, RZ, RZ, -R7 ;  /* 0x000000ffff007224 */ /* 0x000fc800078e0a07 */
[----:B------:R-:W-:-:S05]  /*0170*/  IMAD R0, R3, R0, R4 ;  /* 0x0000000003007224 */ /* 0x000fca00078e0204 */
[----:B------:R-:W-:-:S13]  /*0180*/  ISETP.GT.U32.AND P2, PT, R3, R0, PT ;  /* 0x000000000300720c */ /* 0x000fda0003f44070 */
[-C--:B------:R-:W-:Y:S01]  /*0190*/  @!P2 IADD3 R0, PT, PT, R0, -R3.reuse, RZ ;  /* 0x800000030000a210 */ /* 0x080fe20007ffe0ff */
[----:B------:R-:W-:Y:S01]  /*01a0*/  @!P2 VIADD R7, R7, 0x1 ;  /* 0x000000010707a836 */ /* 0x000fe20000000000 */
[----:B------:R-:W-:Y:S02]  /*01b0*/  ISETP.NE.AND P2, PT, R2, RZ, PT ;  /* 0x000000ff0200720c */ /* 0x000fe40003f45270 */
[----:B------:R-:W-:Y:S02]  /*01c0*/  ISETP.GE.U32.AND P0, PT, R0, R3, PT ;  /* 0x000000030000720c */ /* 0x000fe40003f06070 */
[----:B------:R-:W-:-:S04]  /*01d0*/  LOP3.LUT R0, R5, R2, RZ, 0x3c, !PT ;  /* 0x0000000205007212 */ /* 0x000fc800078e3cff */
[----:B------:R-:W-:-:S07]  /*01e0*/  ISETP.GE.AND P1, PT, R0, RZ, PT ;  /* 0x000000ff0000720c */ /* 0x000fce0003f26270 */
[----:B------:R-:W-:-:S06]  /*01f0*/  @P0 IADD3 R7, PT, PT, R7, 0x1, RZ ;  /* 0x0000000107070810 */ /* 0x000fcc0007ffe0ff */
[----:B------:R-:W-:Y:S01]  /*0200*/  @!P1 IMAD.MOV R7, RZ, RZ, -R7 ;  /* 0x000000ffff079224 */ /* 0x000fe200078e0a07 */
[----:B------:R-:W-:-:S04]  /*0210*/  @!P2 LOP3.LUT R7, RZ, R2, RZ, 0x33, !PT ;  /* 0x00000002ff07a212 */ /* 0x000fc800078e33ff */
[C---:B------:R-:W-:Y:S01]  /*0220*/  IADD3 R3, PT, PT, -R7.reuse, RZ, RZ ;  /* 0x000000ff07037210 */ /* 0x040fe20007ffe1ff */
[----:B0-----:R-:W-:Y:S01]  /*0230*/  IMAD R0, R7, UR4, RZ ;  /* 0x0000000407007c24 */ /* 0x001fe2000f8e02ff */
[----:B------:R-:W0:Y:S03]  /*0240*/  LDCU.64 UR4, c[0x0][0x358] ;  /* 0x00006b00ff0477ac */ /* 0x000e260008000a00 */
[----:B------:R-:W-:Y:S01]  /*0250*/  IMAD R3, R2, R3, R5 ;  /* 0x0000000302037224 */ /* 0x000fe200078e0205 */
[----:B--2---:R-:W-:-:S04]  /*0260*/  IADD3 R6, P0, PT, R0, UR10, RZ ;  /* 0x0000000a00067c10 */ /* 0x004fc8000ff1e0ff */
[----:B------:R-:W-:-:S03]  /*0270*/  LEA.HI.X.SX32 R7, R0, UR11, 0x1, P0 ;  /* 0x0000000b00077c11 */ /* 0x000fc600080f0eff */
[----:B------:R-:W-:-:S06]  /*0280*/  IMAD.WIDE R2, R3, 0x4, R6 ;  /* 0x0000000403027825 */ /* 0x000fcc00078e0206 */
[----:B0-----:R-:W2:Y:S01]  /*0290*/  LDG.E R3, desc[UR4][R2.64] ;  /* 0x0000000402037981 */ /* 0x001ea2000c1e1900 */
[----:B------:R-:W-:-:S04]  /*02a0*/  IADD3 R4, P0, PT, R5, UR8, RZ ;  /* 0x0000000805047c10 */ /* 0x000fc8000ff1e0ff */
[----:B------:R-:W-:-:S05]  /*02b0*/  LEA.HI.X.SX32 R5, R5, UR9, 0x1, P0 ;  /* 0x0000000905057c11 */ /* 0x000fca00080f0eff */
[----:B--2---:R-:W-:Y:S01]  /*02c0*/  STG.E.U8 desc[UR4][R4.64], R3 ;  /* 0x0000000304007986 */ /* 0x004fe2000c101104 */
[----:B------:R-:W-:Y:S05]  /*02d0*/  EXIT ;  /* 0x000000000000794d */ /* 0x000fea0003800000 */
.L_x_39:
        /* <DEDUP_REMOVED lines=10> */
.L_x_63:


//--------------------- .text._Z20uint32ToUint16KernelPtPKjiii --------------------------
	.section	.text._Z20uint32ToUint16KernelPtPKjiii,"ax",@progbits
	.align	128
        .global         _Z20uint32ToUint16KernelPtPKjiii
        .type           _Z20uint32ToUint16KernelPtPKjiii,@function
        .size           _Z20uint32ToUint16KernelPtPKjiii,(.L_x_64 - _Z20uint32ToUint16KernelPtPKjiii)
        .other          _Z20uint32ToUint16KernelPtPKjiii,@"STO_CUDA_ENTRY STV_DEFAULT"
_Z20uint32ToUint16KernelPtPKjiii:
.text._Z20uint32ToUint16KernelPtPKjiii:
        /* <DEDUP_REMOVED lines=12> */
[----:B------:R-:W2:Y:S07]  /*00c0*/  LDCU.64 UR6, c[0x0][0x388] ;  /* 0x00007100ff0677ac */ /* 0x000eae0008000a00 */
[----:B-1----:R-:W1:Y:S02]  /*00d0*/  MUFU.RCP R0, R0 ;  /* 0x0000000000007308 */ /* 0x002e640000001000 */
[----:B-1----:R-:W-:-:S06]  /*00e0*/  VIADD R6, R0, 0xffffffe ;  /* 0x0ffffffe00067836 */ /* 0x002fcc0000000000 */
[----:B------:R1:W3:Y:S02]  /*00f0*/  F2I.FTZ.U32.TRUNC.NTZ R7, R6 ;  /* 0x0000000600077305 */ /* 0x0002e4000021f000 */
[----:B-1----:R-:W-:Y:S01]  /*0100*/  IMAD.MOV.U32 R6, RZ, RZ, RZ ;  /* 0x000000ffff067224 */ /* 0x002fe200078e00ff */
[----:B---3--:R-:W-:-:S05]  /*0110*/  IADD3 R4, PT, PT, RZ, -R7, RZ ;  /* 0x80000007ff047210 */ /* 0x008fca0007ffe0ff */
[----:B------:R-:W-:Y:S01]  /*0120*/  IMAD R9, R4, R3, RZ ;  /* 0x0000000304097224 */ /* 0x000fe200078e02ff */
[----:B------:R-:W-:-:S03]  /*0130*/  IABS R4, R5 ;  /* 0x0000000500047213 */ /* 0x000fc60000000000 */
[----:B------:R-:W-:-:S06]  /*0140*/  IMAD.HI.U32 R7, R7, R9, R6 ;  /* 0x0000000907077227 */ /* 0x000fcc00078e0006 */
[----:B------:R-:W-:-:S05]  /*0150*/  IMAD.HI.U32 R7, R7, R4, RZ ;  /* 0x0000000407077227 */ /* 0x000fca00078e00ff */
[----:B------:R-:W-:-:S05]  /*0160*/  IADD3 R0, PT, PT, -R7, RZ, RZ ;  /* 0x000000ff07007210 */ /* 0x000fca0007ffe1ff */
[----:B------:R-:W-:-:S05]  /*0170*/  IMAD R0, R3, R0, R4 ;  /* 0x0000000003007224 */ /* 0x000fca00078e0204 */
[----:B------:R-:W-:-:S13]  /*0180*/  ISETP.GT.U32.AND P2, PT, R3, R0, PT ;  /* 0x000000000300720c */ /* 0x000fda0003f44070 */
[----:B------:R-:W-:Y:S01]  /*0190*/  @!P2 IMAD.IADD R0, R0, 0x1, -R3 ;  /* 0x000000010000a824 */ /* 0x000fe200078e0a03 */
[----:B------:R-:W-:Y:S02]  /*01a0*/  @!P2 IADD3 R7, PT, PT, R7, 0x1, RZ ;  /* 0x000000010707a810 */ /* 0x000fe40007ffe0ff */
[----:B------:R-:W-:Y:S02]  /*01b0*/  ISETP.NE.AND P2, PT, R2, RZ, PT ;  /* 0x000000ff0200720c */ /* 0x000fe40003f45270 */
[----:B------:R-:W-:Y:S02]  /*01c0*/  ISETP.GE.U32.AND P0, PT, R0, R3, PT ;  /* 0x000000030000720c */ /* 0x000fe40003f06070 */
[----:B------:R-:W-:-:S04]  /*01d0*/  LOP3.LUT R0, R5, R2, RZ, 0x3c, !PT ;  /* 0x0000000205007212 */ /* 0x000fc800078e3cff */
[----:B------:R-:W-:-:S07]  /*01e0*/  ISETP.GE.AND P1, PT, R0, RZ, PT ;  /* 0x000000ff0000720c */ /* 0x000fce0003f26270 */
[----:B------:R-:W-:-:S06]  /*01f0*/  @P0 VIADD R7, R7, 0x1 ;  /* 0x0000000107070836 */ /* 0x000fcc0000000000 */
[----:B------:R-:W-:Y:S02]  /*0200*/  @!P1 IADD3 R7, PT, PT, -R7, RZ, RZ ;  /* 0x000000ff07079210 */ /* 0x000fe40007ffe1ff */
[----:B------:R-:W-:-:S05]  /*0210*/  @!P2 LOP3.LUT R7, RZ, R2, RZ, 0x33, !PT ;  /* 0x00000002ff07a212 */ /* 0x000fca00078e33ff */
[----:B0-----:R-:W-:Y:S01]  /*0220*/  IMAD R0, R7, UR4, RZ ;  /* 0x0000000407007c24 */ /* 0x001fe2000f8e02ff */
[----:B------:R-:W0:Y:S01]  /*0230*/  LDCU.64 UR4, c[0x0][0x358] ;  /* 0x00006b00ff0477ac */ /* 0x000e220008000a00 */
[----:B------:R-:W-:-:S03]  /*0240*/  IMAD.MOV R3, RZ, RZ, -R7 ;  /* 0x000000ffff037224 */ /* 0x000fc600078e0a07 */
[----:B--2---:R-:W-:Y:S01]  /*0250*/  IADD3 R6, P0, PT, R0, UR6, RZ ;  /* 0x0000000600067c10 */ /* 0x004fe2000ff1e0ff */
[----:B------:R-:W-:-:S03]  /*0260*/  IMAD R3, R2, R3, R5 ;  /* 0x0000000302037224 */ /* 0x000fc600078e0205 */
[----:B------:R-:W-:-:S03]  /*0270*/  LEA.HI.X.SX32 R7, R0, UR7, 0x1, P0 ;  /* 0x0000000700077c11 */ /* 0x000fc600080f0eff */
[----:B------:R-:W-:-:S03]  /*0280*/  IMAD.WIDE R2, R3, 0x4, R6 ;  /* 0x0000000403027825 */ /* 0x000fc600078e0206 */
[----:B------:R-:W1:Y:S03]  /*0290*/  LDC.64 R6, c[0x0][0x380] ;  /* 0x0000e000ff067b82 */ /* 0x000e660000000a00 */
[----:B0-----:R-:W2:Y:S01]  /*02a0*/  LDG.E R3, desc[UR4][R2.64] ;  /* 0x0000000402037981 */ /* 0x001ea2000c1e1900 */
[----:B-1----:R-:W-:-:S05]  /*02b0*/  IMAD.WIDE R4, R5, 0x2, R6 ;  /* 0x0000000205047825 */ /* 0x002fca00078e0206 */
[----:B--2---:R-:W-:Y:S01]  /*02c0*/  STG.E.U16 desc[UR4][R4.64], R3 ;  /* 0x0000000304007986 */ /* 0x004fe2000c101504 */
[----:B------:R-:W-:Y:S05]  /*02d0*/  EXIT ;  /* 0x000000000000794d */ /* 0x000fea0003800000 */
.L_x_40:
        /* <DEDUP_REMOVED lines=10> */
.L_x_64:


//--------------------- .text._Z18rgbaToRgbKernelOgnPhyiii --------------------------
	.section	.text._Z18rgbaToRgbKernelOgnPhyiii,"ax",@progbits
	.align	128
        .global         _Z18rgbaToRgbKernelOgnPhyiii
        .type           _Z18rgbaToRgbKernelOgnPhyiii,@function
        .size           _Z18rgbaToRgbKernelOgnPhyiii,(.L_x_60 - _Z18rgbaToRgbKernelOgnPhyiii)
        .other          _Z18rgbaToRgbKernelOgnPhyiii,@"STO_CUDA_ENTRY STV_DEFAULT"
_Z18rgbaToRgbKernelOgnPhyiii:
.text._Z18rgbaToRgbKernelOgnPhyiii:
        /* <DEDUP_REMOVED lines=26> */
[----:B------:R-:W-:Y:S05]  /*01a0*/  CALL.REL.NOINC `($__internal_2_$__cuda_sm3x_div_rn_noftz_f32_slowpath) ;  /* 0x0000000000ac7944 */ /* 0x000fea0003c00000 */
[----:B------:R-:W-:-:S07]  /*01b0*/  IMAD.MOV.U32 R2, RZ, RZ, R0 ;  /* 0x000000ffff027224 */ /* 0x000fce00078e0000 */
.L_x_42:
[----:B------:R-:W-:Y:S05]  /*01c0*/  BSYNC.RECONVERGENT B0 ;  /* 0x0000000000007941 */ /* 0x000fea0003800200 */
.L_x_41:
[----:B------:R-:W0:Y:S01]  /*01d0*/  LDCU UR4, c[0x0][0x394] ;  /* 0x00007280ff0477ac */ /* 0x000e220008000800 */
[----:B------:R-:W-:Y:S01]  /*01e0*/  I2FP.F32.U32 R0, R4 ;  /* 0x0000000400007245 */ /* 0x000fe20000201000 */
[----:B------:R-:W-:Y:S01]  /*01f0*/  BSSY.RECONVERGENT B0, `(.L_x_43) ;  /* 0x0000010000007945 */ /* 0x000fe20003800200 */
[----:B------:R-:W1:Y:S03]  /*0200*/  LDCU.64 UR6, c[0x0][0x358] ;  /* 0x00006b00ff0677ac */ /* 0x000e660008000a00 */
[----:B------:R-:W-:Y:S01]  /*0210*/  FADD R0, R0, 0.5 ;  /* 0x3f00000000007421 */ /* 0x000fe20000000000 */
[----:B0-----:R-:W-:-:S04]  /*0220*/  I2FP.F32.S32 R7, UR4 ;  /* 0x0000000400077c45 */ /* 0x001fc80008201400 */
[----:B------:R-:W0:Y:S08]  /*0230*/  MUFU.RCP R6, R7 ;  /* 0x0000000700067308 */ /* 0x000e300000001000 */
[----:B------:R-:W2:Y:S01]  /*0240*/  FCHK P0, R0, R7 ;  /* 0x0000000700007302 */ /* 0x000ea20000000000 */
[----:B0-----:R-:W-:-:S04]  /*0250*/  FFMA R3, -R7, R6, 1 ;  /* 0x3f80000007037423 */ /* 0x001fc80000000106 */
[----:B------:R-:W-:-:S04]  /*0260*/  FFMA R3, R6, R3, R6 ;  /* 0x0000000306037223 */ /* 0x000fc80000000006 */
[----:B------:R-:W-:-:S04]  /*0270*/  FFMA R6, R0, R3, RZ ;  /* 0x0000000300067223 */ /* 0x000fc800000000ff */
[----:B------:R-:W-:-:S04]  /*0280*/  FFMA R8, -R7, R6, R0 ;  /* 0x0000000607087223 */ /* 0x000fc80000000100 */
[----:B------:R-:W-:Y:S01]  /*0290*/  FFMA R3, R3, R8, R6 ;  /* 0x0000000803037223 */ /* 0x000fe20000000006 */
[----:B-12---:R-:W-:Y:S06]  /*02a0*/  @!P0 BRA `(.L_x_44) ;  /* 0x0000000000108947 */ /* 0x006fec0003800000 */
[----:B------:R-:W-:Y:S01]  /*02b0*/  IMAD.MOV.U32 R3, RZ, RZ, R7 ;  /* 0x000000ffff037224 */ /* 0x000fe200078e0007 */
[----:B------:R-:W-:-:S07]  /*02c0*/  MOV R6, 0x2e0 ;  /* 0x000002e000067802 */ /* 0x000fce0000000f00 */
[----:B------:R-:W-:Y:S05]  /*02d0*/  CALL.REL.NOINC `($__internal_2_$__cuda_sm3x_div_rn_noftz_f32_slowpath) ;  /* 0x0000000000607944 */ /* 0x000fea0003c00000 */
[----:B------:R-:W-:-:S07]  /*02e0*/  IMAD.MOV.U32 R3, RZ, RZ, R0 ;  /* 0x000000ffff037224 */ /* 0x000fce00078e0000 */
.L_x_44:
[----:B------:R-:W-:Y:S05]  /*02f0*/  BSYNC.RECONVERGENT B0 ;  /* 0x0000000000007941 */ /* 0x000fea0003800200 */
.L_x_43:
[----:B------:R-:W0:Y:S01]  /*0300*/  LDCU UR4, c[0x0][0x388] ;  /* 0x00007100ff0477ac */ /* 0x000e220008000800 */
[----:B------:R-:W-:Y:S01]  /*0310*/  IMAD.MOV.U32 R0, RZ, RZ, -0x3e000000 ;  /* 0xc2000000ff007424 */ /* 0x000fe200078e00ff */
[----:B------:R-:W-:-:S03]  /*0320*/  UMOV UR5, URZ ;  /* 0x000000ff00057c82 */ /* 0x000fc60008000000 */
[----:B0-----:R-:W5:Y:S01]  /*0330*/  TEX.LL RZ, R11, R2, R0, UR4, 2D, 0x1 ;  /* 0x28ff0400020b7f60 */ /* 0x001f6200089e01ff */
[----:B------:R-:W5:Y:S01]  /*0340*/  TEX.LL RZ, R13, R2, R0, UR4, 2D, 0x2 ;  /* 0x28ff0400020d7f60 */ /* 0x000f6200089e02ff */
[----:B------:R0:W5:Y:S01]  /*0350*/  TEX.LL RZ, R15, R2, R0, UR4, 2D, 0x4 ;  /* 0x28ff0400020f7f60 */ /* 0x00016200089e04ff */
[----:B------:R-:W1:Y:S01]  /*0360*/  LDCU UR8, c[0x0][0x390] ;  /* 0x00007200ff0877ac */ /* 0x000e620008000800 */
[----:B0-----:R-:W0:Y:S01]  /*0370*/  LDCU.64 UR4, c[0x0][0x380] ;  /* 0x00007000ff0477ac */ /* 0x001e220008000a00 */
[----:B-1----:R-:W-:-:S04]  /*0380*/  IMAD R4, R4, UR8, R5 ;  /* 0x0000000804047c24 */ /* 0x002fc8000f8e0205 */
[----:B------:R-:W-:-:S04]  /*0390*/  IMAD R4, R4, 0x3, RZ ;  /* 0x0000000304047824 */ /* 0x000fc800078e02ff */
[C---:B------:R-:W-:Y:S02]  /*03a0*/  VIADD R6, R4.reuse, 0x1 ;  /* 0x0000000104067836 */ /* 0x040fe40000000000 */
[C---:B------:R-:W-:Y:S01]  /*03b0*/  VIADD R8, R4.reuse, 0x2 ;  /* 0x0000000204087836 */ /* 0x040fe20000000000 */
[----:B0-----:R-:W-:Y:S02]  /*03c0*/  IADD3 R4, P0, PT, R4, UR4, RZ ;  /* 0x0000000404047c10 */ /* 0x001fe4000ff1e0ff */
[----:B------:R-:W-:Y:S02]  /*03d0*/  IADD3 R6, P1, PT, R6, UR4, RZ ;  /* 0x0000000406067c10 */ /* 0x000fe4000ff3e0ff */
[----:B------:R-:W-:Y:S01]  /*03e0*/  IADD3 R8, P2, PT, R8, UR4, RZ ;  /* 0x0000000408087c10 */ /* 0x000fe2000ff5e0ff */
[----:B------:R-:W-:Y:S02]  /*03f0*/  IMAD.X R5, RZ, RZ, UR5, P0 ;  /* 0x00000005ff057e24 */ /* 0x000fe400080e06ff */
[----:B------:R-:W-:-:S02]  /*0400*/  IMAD.X R7, RZ, RZ, UR5, P1 ;  /* 0x00000005ff077e24 */ /* 0x000fc400088e06ff */
[----:B------:R-:W-:Y:S01]  /*0410*/  IMAD.X R9, RZ, RZ, UR5, P2 ;  /* 0x00000005ff097e24 */ /* 0x000fe200090e06ff */
[----:B-----5:R-:W-:Y:S04]  /*0420*/  STG.E.U8 desc[UR6][R4.64], R11 ;  /* 0x0000000b04007986 */ /* 0x020fe8000c101106 */
[----:B------:R-:W-:Y:S04]  /*0430*/  STG.E.U8 desc[UR6][R6.64], R13 ;  /* 0x0000000d06007986 */ /* 0x000fe8000c101106 */
[----:B------:R-:W-:Y:S01]  /*0440*/  STG.E.U8 desc[UR6][R8.64], R15 ;  /* 0x0000000f08007986 */ /* 0x000fe2000c101106 */
[----:B------:R-:W-:Y:S05]  /*0450*/  EXIT ;  /* 0x000000000000794d */ /* 0x000fea0003800000 */
        .weak           $__internal_2_$__cuda_sm3x_div_rn_noftz_f32_slowpath
        .type           $__internal_2_$__cuda_sm3x_div_rn_noftz_f32_slowpath,@function
        .size           $__internal_2_$__cuda_sm3x_div_rn_noftz_f32_slowpath,(.L_x_60 - $__internal_2_$__cuda_sm3x_div_rn_noftz_f32_slowpath)
$__internal_2_$__cuda_sm3x_div_rn_noftz_f32_slowpath:
        /* <DEDUP_REMOVED lines=34> */
.L_x_46:
[----:B------:R-:W-:Y:S01]  /*0680*/  LEA R8, R12, 0xc0800000, 0x17 ;  /* 0xc08000000c087811 */ /* 0x000fe200078eb8ff */
[----:B------:R-:W-:Y:S04]  /*0690*/  BSSY.RECONVERGENT B2, `(.L_x_51) ;  /* 0x0000036000027945 */ /* 0x000fe80003800200 */
[----:B------:R-:W-:Y:S02]  /*06a0*/  IMAD.IADD R8, R3, 0x1, -R8 ;  /* 0x0000000103087824 */ /* 0x000fe400078e0a08 */
[----:B------:R-:W-:Y:S02]  /*06b0*/  VIADD R3, R10, 0xffffff81 ;  /* 0xffffff810a037836 */ /* 0x000fe40000000000 */
        /* <DEDUP_REMOVED lines=31> */
[----:B------:R-:W-:Y:S02]  /*08b0*/  VIADD R10, R11, 0x20 ;  /* 0x000000200b0a7836 */ /* 0x000fe40000000000 */
[----:B------:R-:W-:Y:S01]  /*08c0*/  LOP3.LUT R7, R7, 0x800000, RZ, 0xfc, !PT ;  /* 0x0080000007077812 */ /* 0x000fe200078efcff */
[----:B------:R-:W-:Y:S01]  /*08d0*/  IMAD.MOV R9, RZ, RZ, -R11 ;  /* 0x000000ffff097224 */ /* 0x000fe200078e0a0b */
[----:B------:R-:W-:-:S02]  /*08e0*/  FSETP.NEU.FTZ.AND P0, PT, R3, R8, PT ;  /* 0x000000080300720b */ /* 0x000fc40003f1d000 */
[----:B------:R-:W-:Y:S02]  /*08f0*/  SHF.L.U32 R10, R7, R10, RZ ;  /* 0x0000000a070a7219 */ /* 0x000fe400000006ff */
[----:B------:R-:W-:Y:S02]  /*0900*/  SEL R8, R9, RZ, P2 ;  /* 0x000000ff09087207 */ /* 0x000fe40001000000 */
[----:B------:R-:W-:Y:S02]  /*0910*/  ISETP.NE.AND P1, PT, R10, RZ, P1 ;  /* 0x000000ff0a00720c */ /* 0x000fe40000f25270 */
[----:B------:R-:W-:Y:S02]  /*0920*/  SHF.R.U32.HI R8, RZ, R8, R7 ;  /* 0x00000008ff087219 */ /* 0x000fe40000011607 */
[----:B------:R-:W-:Y:S02]  /*0930*/  PLOP3.LUT P0, PT, P0, P1, PT, 0xf8, 0x8f ;  /* 0x00000000008f781c */ /* 0x000fe40000703f70 */
[----:B------:R-:W-:-:S02]  /*0940*/  SHF.R.U32.HI R10, RZ, 0x1, R8 ;  /* 0x00000001ff0a7819 */ /* 0x000fc40000011608 */
[----:B------:R-:W-:-:S04]  /*0950*/  SEL R3, RZ, 0x1, !P0 ;  /* 0x00000001ff037807 */ /* 0x000fc80004000000 */
[----:B------:R-:W-:-:S04]  /*0960*/  LOP3.LUT R3, R3, 0x1, R10, 0xf8, !PT ;  /* 0x0000000103037812 */ /* 0x000fc800078ef80a */
[----:B------:R-:W-:-:S05]  /*0970*/  LOP3.LUT R3, R3, R8, RZ, 0xc0, !PT ;  /* 0x0000000803037212 */ /* 0x000fca00078ec0ff */
[----:B------:R-:W-:-:S05]  /*0980*/  IMAD.IADD R3, R10, 0x1, R3 ;  /* 0x000000010a037824 */ /* 0x000fca00078e0203 */
[----:B------:R-:W-:Y:S01]  /*0990*/  LOP3.LUT R0, R3, R0, RZ, 0xfc, !PT ;  /* 0x0000000003007212 */ /* 0x000fe200078efcff */
[----:B------:R-:W-:Y:S06]  /*09a0*/  BRA `(.L_x_54) ;  /* 0x0000000000107947 */ /* 0x000fec0003800000 */
.L_x_53:
[----:B------:R-:W-:-:S04]  /*09b0*/  LOP3.LUT R0, R0, 0x80000000, RZ, 0xc0, !PT ;  /* 0x8000000000007812 */ /* 0x000fc800078ec0ff */
[----:B------:R-:W-:Y:S01]  /*09c0*/  LOP3.LUT R0, R0, 0x7f800000, RZ, 0xfc, !PT ;  /* 0x7f80000000007812 */ /* 0x000fe200078efcff */
[----:B------:R-:W-:Y:S06]  /*09d0*/  BRA `(.L_x_54) ;  /* 0x0000000000047947 */ /* 0x000fec0003800000 */
.L_x_52:
[----:B------:R-:W-:-:S07]  /*09e0*/  IMAD R0, R8, 0x800000, R0 ;  /* 0x0080000008007824 */ /* 0x000fce00078e0200 */
.L_x_54:
[----:B------:R-:W-:Y:S05]  /*09f0*/  BSYNC.RECONVERGENT B2 ;  /* 0x0000000000027941 */ /* 0x000fea0003800200 */
.L_x_51:
[----:B------:R-:W-:Y:S05]  /*0a00*/  BRA `(.L_x_55) ;  /* 0x0000000000207947 */ /* 0x000fea0003800000 */
.L_x_50:
[----:B------:R-:W-:-:S04]  /*0a10*/  LOP3.LUT R0, R3, 0x80000000, R0, 0x48, !PT ;  /* 0x8000000003007812 */ /* 0x000fc800078e4800 */
[----:B------:R-:W-:Y:S01]  /*0a20*/  LOP3.LUT R0, R0, 0x7f800000, RZ, 0xfc, !PT ;  /* 0x7f80000000007812 */ /* 0x000fe200078efcff */
[----:B------:R-:W-:Y:S06]  /*0a30*/  BRA `(.L_x_55) ;  /* 0x0000000000147947 */ /* 0x000fec0003800000 */
.L_x_49:
[----:B------:R-:W-:Y:S01]  /*0a40*/  LOP3.LUT R0, R3, 0x80000000, R0, 0x48, !PT ;  /* 0x8000000003007812 */ /* 0x000fe200078e4800 */
[----:B------:R-:W-:Y:S06]  /*0a50*/  BRA `(.L_x_55) ;  /* 0x00000000000c7947 */ /* 0x000fec0003800000 */
.L_x_48:
[----:B------:R-:W0:Y:S01]  /*0a60*/  MUFU.RSQ R0, -QNAN ;  /* 0xffc0000000007908 */ /* 0x000e220000001400 */
[----:B------:R-:W-:Y:S05]  /*0a70*/  BRA `(.L_x_55) ;  /* 0x0000000000047947 */ /* 0x000fea0003800000 */
.L_x_47:
[----:B------:R-:W-:-:S07]  /*0a80*/  FADD.FTZ R0, R0, R3 ;  /* 0x0000000300007221 */ /* 0x000fce0000010000 */
.L_x_55:
[----:B------:R-:W-:Y:S05]  /*0a90*/  BSYNC.RECONVERGENT B1 ;  /* 0x0000000000017941 */ /* 0x000fea0003800200 */
.L_x_45:
[----:B------:R-:W-:-:S04]  /*0aa0*/  IMAD.MOV.U32 R7, RZ, RZ, 0x0 ;  /* 0x00000000ff077424 */ /* 0x000fc800078e00ff */
[----:B0-----:R-:W-:Y:S05]  /*0ab0*/  RET.REL.NODEC R6 `(_Z18rgbaToRgbKernelOgnPhyiii) ;  /* 0xfffffff406507950 */ /* 0x001fea0003c3ffff */
.L_x_56:
        /* <DEDUP_REMOVED lines=12> */
.L_x_60:


//--------------------- .text._Z15rgbaToRgbKernelPhPKhiii --------------------------
	.section	.text._Z15rgbaToRgbKernelPhPKhiii,"ax",@progbits
	.align	128
        .global         _Z15rgbaToRgbKernelPhPKhiii
        .type           _Z15rgbaToRgbKernelPhPKhiii,@function
        .size           _Z15rgbaToRgbKernelPhPKhiii,(.L_x_66 - _Z15rgbaToRgbKernelPhPKhiii)
        .other          _Z15rgbaToRgbKernelPhPKhiii,@"STO_CUDA_ENTRY STV_DEFAULT"
_Z15rgbaToRgbKernelPhPKhiii:
.text._Z15rgbaToRgbKernelPhPKhiii:
        /* <DEDUP_REMOVED lines=12> */
[----:B------:R-:W2:Y:S01]  /*00c0*/  LDCU.128 UR8, c[0x0][0x380] ;  /* 0x00007000ff0877ac */ /* 0x000ea20008000c00 */
[----:B------:R-:W3:Y:S06]  /*00d0*/  LDCU.64 UR4, c[0x0][0x358] ;  /* 0x00006b00ff0477ac */ /* 0x000eec0008000a00 */
[----:B-1----:R-:W1:Y:S02]  /*00e0*/  MUFU.RCP R0, R0 ;  /* 0x0000000000007308 */ /* 0x002e640000001000 */
[----:B-1----:R-:W-:-:S06]  /*00f0*/  VIADD R4, R0, 0xffffffe ;  /* 0x0ffffffe00047836 */ /* 0x002fcc0000000000 */
[----:B------:R1:W4:Y:S02]  /*0100*/  F2I.FTZ.U32.TRUNC.NTZ R5, R4 ;  /* 0x0000000400057305 */ /* 0x000324000021f000 */
[----:B-1----:R-:W-:Y:S02]  /*0110*/  HFMA2 R4, -RZ, RZ, 0, 0 ;  /* 0x00000000ff047431 */ /* 0x002fe400000001ff */
[----:B----4-:R-:W-:-:S04]  /*0120*/  IMAD.MOV R6, RZ, RZ, -R5 ;  /* 0x000000ffff067224 */ /* 0x010fc800078e0a05 */
[----:B------:R-:W-:Y:S01]  /*0130*/  IMAD R9, R6, R3, RZ ;  /* 0x0000000306097224 */ /* 0x000fe200078e02ff */
[----:B------:R-:W-:-:S03]  /*0140*/  IABS R6, R7 ;  /* 0x0000000700067213 */ /* 0x000fc60000000000 */
[----:B------:R-:W-:-:S06]  /*0150*/  IMAD.HI.U32 R5, R5, R9, R4 ;  /* 0x0000000905057227 */ /* 0x000fcc00078e0004 */
[----:B------:R-:W-:-:S04]  /*0160*/  IMAD.HI.U32 R5, R5, R6, RZ ;  /* 0x0000000605057227 */ /* 0x000fc800078e00ff */
[----:B------:R-:W-:-:S04]  /*0170*/  IMAD.MOV R0, RZ, RZ, -R5 ;  /* 0x000000ffff007224 */ /* 0x000fc800078e0a05 */
        /* <DEDUP_REMOVED lines=13> */
[----:B------:R-:W-:-:S05]  /*0250*/  SHF.L.U32 R2, R2, 0x2, RZ ;  /* 0x0000000202027819 */ /* 0x000fca00000006ff */
[----:B0-----:R-:W-:-:S05]  /*0260*/  IMAD R5, R5, UR6, R2 ;  /* 0x0000000605057c24 */ /* 0x001fca000f8e0202 */
[----:B--2---:R-:W-:-:S04]  /*0270*/  IADD3 R2, P0, PT, R5, UR10, RZ ;  /* 0x0000000a05027c10 */ /* 0x004fc8000ff1e0ff */
[----:B------:R-:W-:-:S05]  /*0280*/  LEA.HI.X.SX32 R3, R5, UR11, 0x1, P0 ;  /* 0x0000000b05037c11 */ /* 0x000fca00080f0eff */
[----:B---3--:R-:W2:Y:S01]  /*0290*/  LDG.E.U8 R9, desc[UR4][R2.64] ;  /* 0x0000000402097981 */ /* 0x008ea2000c1e1100 */
[----:B------:R-:W-:-:S05]  /*02a0*/  IMAD R7, R7, 0x3, RZ ;  /* 0x0000000307077824 */ /* 0x000fca00078e02ff */
[----:B------:R-:W-:-:S04]  /*02b0*/  IADD3 R4, P0, PT, R7, UR8, RZ ;  /* 0x0000000807047c10 */ /* 0x000fc8000ff1e0ff */
[----:B------:R-:W-:-:S05]  /*02c0*/  LEA.HI.X.SX32 R5, R7, UR9, 0x1, P0 ;  /* 0x0000000907057c11 */ /* 0x000fca00080f0eff */
[----:B--2---:R-:W-:Y:S04]  /*02d0*/  STG.E.U8 desc[UR4][R4.64], R9 ;  /* 0x0000000904007986 */ /* 0x004fe8000c101104 */
[----:B------:R-:W2:Y:S04]  /*02e0*/  LDG.E.U8 R7, desc[UR4][R2.64+0x1] ;  /* 0x0000010402077981 */ /* 0x000ea8000c1e1100 */
[----:B--2---:R-:W-:Y:S04]  /*02f0*/  STG.E.U8 desc[UR4][R4.64+0x1], R7 ;  /* 0x0000010704007986 */ /* 0x004fe8000c101104 */
[----:B------:R-:W2:Y:S04]  /*0300*/  LDG.E.U8 R11, desc[UR4][R2.64+0x2] ;  /* 0x00000204020b7981 */ /* 0x000ea8000c1e1100 */
[----:B--2---:R-:W-:Y:S01]  /*0310*/  STG.E.U8 desc[UR4][R4.64+0x2], R11 ;  /* 0x0000020b04007986 */ /* 0x004fe2000c101104 */
[----:B------:R-:W-:Y:S05]  /*0320*/  EXIT ;  /* 0x000000000000794d */ /* 0x000fea0003800000 */
.L_x_57:
        /* <DEDUP_REMOVED lines=13> */
.L_x_66:


//--------------------- .nv.shared.reserved.0     --------------------------
	.section	.nv.shared.reserved.0,"aw",@nobits
	.weak		__nv_reservedSMEM_offset_0_alias
	.size		__nv_reservedSMEM_offset_0_alias, 0, 64
	.other		__nv_reservedSMEM_offset_0_alias,@"STO_CUDA_RESERVED_SHARED STV_DEFAULT"
__nv_reservedSMEM_offset_0_alias:
	.zero		0
	.zero		64


//--------------------- .nv.constant0._Z19depthToPCLKernelOgnP6float3yiiffff --------------------------
	.section	.nv.constant0._Z19depthToPCLKernelOgnP6float3yiiffff,"a",@progbits
	.sectionflags	@""
	.align	4
.nv.constant0._Z19depthToPCLKernelOgnP6float3yiiffff:
	.zero		936


//--------------------- .nv.constant0._Z16depthToPCLKernelPvPKfiiffff --------------------------
	.section	.nv.constant0._Z16depthToPCLKernelPvPKfiiffff,"a",@progbits
	.sectionflags	@""
	.align	4
.nv.constant0._Z16depthToPCLKernelPvPKfiiffff:
	.zero		936


//--------------------- .nv.constant0._Z19uint32ToUint8KernelPhPKjiii --------------------------
	.section	.nv.constant0._Z19uint32ToUint8KernelPhPKjiii,"a",@progbits
	.sectionflags	@""
	.align	4
.nv.constant0._Z19uint32ToUint8KernelPhPKjiii:
	.zero		924


//--------------------- .nv.constant0._Z20uint32ToUint16KernelPtPKjiii --------------------------
	.section	.nv.constant0._Z20uint32ToUint16KernelPtPKjiii,"a",@progbits
	.sectionflags	@""
	.align	4
.nv.constant0._Z20uint32ToUint16KernelPtPKjiii:
	.zero		924


//--------------------- .nv.constant0._Z18rgbaToRgbKernelOgnPhyiii --------------------------
	.section	.nv.constant0._Z18rgbaToRgbKernelOgnPhyiii,"a",@progbits
	.sectionflags	@""
	.align	4
.nv.constant0._Z18rgbaToRgbKernelOgnPhyiii:
	.zero		924


//--------------------- .nv.constant0._Z15rgbaToRgbKernelPhPKhiii --------------------------
	.section	.nv.constant0._Z15rgbaToRgbKernelPhPKhiii,"a",@progbits
	.sectionflags	@""
	.align	4
.nv.constant0._Z15rgbaToRgbKernelPhPKhiii:
	.zero		924


//--------------------- SYMBOLS --------------------------

	.type		.nv.reservedSmem.offset0,@object
	.size		.nv.reservedSmem.offset0,0x4
